//
// Generated by NVIDIA NVVM Compiler
//
// Compiler Build ID: CL-36424714
// Cuda compilation tools, release 13.0, V13.0.88
// Based on NVVM 20.0.0
//

.version 9.0
.target sm_100
.address_size 64

	// .globl	_Z20assign_colors_kerneliPiiS_S_S_S_Pb
.global .align 1 .b8 _ZN34_INTERNAL_97f9fbcf_4_k_cu_c14f05b64cuda3std3__45__cpo5beginE[1];
.global .align 1 .b8 _ZN34_INTERNAL_97f9fbcf_4_k_cu_c14f05b64cuda3std3__45__cpo3endE[1];
.global .align 1 .b8 _ZN34_INTERNAL_97f9fbcf_4_k_cu_c14f05b64cuda3std3__45__cpo6cbeginE[1];
.global .align 1 .b8 _ZN34_INTERNAL_97f9fbcf_4_k_cu_c14f05b64cuda3std3__45__cpo4cendE[1];
.global .align 1 .b8 _ZN34_INTERNAL_97f9fbcf_4_k_cu_c14f05b64cuda3std3__45__cpo6rbeginE[1];
.global .align 1 .b8 _ZN34_INTERNAL_97f9fbcf_4_k_cu_c14f05b64cuda3std3__45__cpo4rendE[1];
.global .align 1 .b8 _ZN34_INTERNAL_97f9fbcf_4_k_cu_c14f05b64cuda3std3__45__cpo7crbeginE[1];
.global .align 1 .b8 _ZN34_INTERNAL_97f9fbcf_4_k_cu_c14f05b64cuda3std3__45__cpo5crendE[1];
.global .align 1 .b8 _ZN34_INTERNAL_97f9fbcf_4_k_cu_c14f05b64cuda3std3__436_GLOBAL__N__97f9fbcf_4_k_cu_c14f05b66ignoreE[1];
.global .align 1 .b8 _ZN34_INTERNAL_97f9fbcf_4_k_cu_c14f05b64cuda3std3__419piecewise_constructE[1];
.global .align 1 .b8 _ZN34_INTERNAL_97f9fbcf_4_k_cu_c14f05b64cuda3std3__48in_placeE[1];
.global .align 1 .b8 _ZN34_INTERNAL_97f9fbcf_4_k_cu_c14f05b64cuda3std3__420unreachable_sentinelE[1];
.global .align 1 .b8 _ZN34_INTERNAL_97f9fbcf_4_k_cu_c14f05b64cuda3std3__47nulloptE[1];
.global .align 1 .b8 _ZN34_INTERNAL_97f9fbcf_4_k_cu_c14f05b64cuda3std3__48unexpectE[1];
.global .align 1 .b8 _ZN34_INTERNAL_97f9fbcf_4_k_cu_c14f05b64cuda3std6ranges3__45__cpo4swapE[1];
.global .align 1 .b8 _ZN34_INTERNAL_97f9fbcf_4_k_cu_c14f05b64cuda3std6ranges3__45__cpo9iter_moveE[1];
.global .align 1 .b8 _ZN34_INTERNAL_97f9fbcf_4_k_cu_c14f05b64cuda3std6ranges3__45__cpo5beginE[1];
.global .align 1 .b8 _ZN34_INTERNAL_97f9fbcf_4_k_cu_c14f05b64cuda3std6ranges3__45__cpo3endE[1];
.global .align 1 .b8 _ZN34_INTERNAL_97f9fbcf_4_k_cu_c14f05b64cuda3std6ranges3__45__cpo6cbeginE[1];
.global .align 1 .b8 _ZN34_INTERNAL_97f9fbcf_4_k_cu_c14f05b64cuda3std6ranges3__45__cpo4cendE[1];
.global .align 1 .b8 _ZN34_INTERNAL_97f9fbcf_4_k_cu_c14f05b64cuda3std6ranges3__45__cpo7advanceE[1];
.global .align 1 .b8 _ZN34_INTERNAL_97f9fbcf_4_k_cu_c14f05b64cuda3std6ranges3__45__cpo9iter_swapE[1];
.global .align 1 .b8 _ZN34_INTERNAL_97f9fbcf_4_k_cu_c14f05b64cuda3std6ranges3__45__cpo4nextE[1];
.global .align 1 .b8 _ZN34_INTERNAL_97f9fbcf_4_k_cu_c14f05b64cuda3std6ranges3__45__cpo4prevE[1];
.global .align 1 .b8 _ZN34_INTERNAL_97f9fbcf_4_k_cu_c14f05b64cuda3std6ranges3__45__cpo4dataE[1];
.global .align 1 .b8 _ZN34_INTERNAL_97f9fbcf_4_k_cu_c14f05b64cuda3std6ranges3__45__cpo5cdataE[1];
.global .align 1 .b8 _ZN34_INTERNAL_97f9fbcf_4_k_cu_c14f05b64cuda3std6ranges3__45__cpo4sizeE[1];
.global .align 1 .b8 _ZN34_INTERNAL_97f9fbcf_4_k_cu_c14f05b64cuda3std6ranges3__45__cpo5ssizeE[1];
.global .align 1 .b8 _ZN34_INTERNAL_97f9fbcf_4_k_cu_c14f05b64cuda3std6ranges3__45__cpo8distanceE[1];
.global .align 1 .b8 _ZN34_INTERNAL_97f9fbcf_4_k_cu_c14f05b66thrust24THRUST_300001_SM_1000_NS8cuda_cub3parE[1];
.global .align 1 .b8 _ZN34_INTERNAL_97f9fbcf_4_k_cu_c14f05b66thrust24THRUST_300001_SM_1000_NS8cuda_cub10par_nosyncE[1];
.global .align 1 .b8 _ZN34_INTERNAL_97f9fbcf_4_k_cu_c14f05b66thrust24THRUST_300001_SM_1000_NS6system6detail10sequential3seqE[1];
.global .align 1 .b8 _ZN34_INTERNAL_97f9fbcf_4_k_cu_c14f05b66thrust24THRUST_300001_SM_1000_NS12placeholders2_1E[1];
.global .align 1 .b8 _ZN34_INTERNAL_97f9fbcf_4_k_cu_c14f05b66thrust24THRUST_300001_SM_1000_NS12placeholders2_2E[1];
.global .align 1 .b8 _ZN34_INTERNAL_97f9fbcf_4_k_cu_c14f05b66thrust24THRUST_300001_SM_1000_NS12placeholders2_3E[1];
.global .align 1 .b8 _ZN34_INTERNAL_97f9fbcf_4_k_cu_c14f05b66thrust24THRUST_300001_SM_1000_NS12placeholders2_4E[1];
.global .align 1 .b8 _ZN34_INTERNAL_97f9fbcf_4_k_cu_c14f05b66thrust24THRUST_300001_SM_1000_NS12placeholders2_5E[1];
.global .align 1 .b8 _ZN34_INTERNAL_97f9fbcf_4_k_cu_c14f05b66thrust24THRUST_300001_SM_1000_NS12placeholders2_6E[1];
.global .align 1 .b8 _ZN34_INTERNAL_97f9fbcf_4_k_cu_c14f05b66thrust24THRUST_300001_SM_1000_NS12placeholders2_7E[1];
.global .align 1 .b8 _ZN34_INTERNAL_97f9fbcf_4_k_cu_c14f05b66thrust24THRUST_300001_SM_1000_NS12placeholders2_8E[1];
.global .align 1 .b8 _ZN34_INTERNAL_97f9fbcf_4_k_cu_c14f05b66thrust24THRUST_300001_SM_1000_NS12placeholders2_9E[1];
.global .align 1 .b8 _ZN34_INTERNAL_97f9fbcf_4_k_cu_c14f05b66thrust24THRUST_300001_SM_1000_NS12placeholders3_10E[1];
.global .align 1 .b8 _ZN34_INTERNAL_97f9fbcf_4_k_cu_c14f05b66thrust24THRUST_300001_SM_1000_NS3seqE[1];

.visible .entry _Z20assign_colors_kerneliPiiS_S_S_S_Pb(
	.param .u32 _Z20assign_colors_kerneliPiiS_S_S_S_Pb_param_0,
	.param .u64 .ptr .align 1 _Z20assign_colors_kerneliPiiS_S_S_S_Pb_param_1,
	.param .u32 _Z20assign_colors_kerneliPiiS_S_S_S_Pb_param_2,
	.param .u64 .ptr .align 1 _Z20assign_colors_kerneliPiiS_S_S_S_Pb_param_3,
	.param .u64 .ptr .align 1 _Z20assign_colors_kerneliPiiS_S_S_S_Pb_param_4,
	.param .u64 .ptr .align 1 _Z20assign_colors_kerneliPiiS_S_S_S_Pb_param_5,
	.param .u64 .ptr .align 1 _Z20assign_colors_kerneliPiiS_S_S_S_Pb_param_6,
	.param .u64 .ptr .align 1 _Z20assign_colors_kerneliPiiS_S_S_S_Pb_param_7
)
{
	.reg .pred 	%p<15>;
	.reg .b16 	%rs<7>;
	.reg .b32 	%r<54>;
	.reg .b64 	%rd<36>;

	ld.param.u64 	%rd6, [_Z20assign_colors_kerneliPiiS_S_S_S_Pb_param_1];
	ld.param.u32 	%r29, [_Z20assign_colors_kerneliPiiS_S_S_S_Pb_param_2];
	ld.param.u64 	%rd7, [_Z20assign_colors_kerneliPiiS_S_S_S_Pb_param_3];
	ld.param.u64 	%rd8, [_Z20assign_colors_kerneliPiiS_S_S_S_Pb_param_4];
	ld.param.u64 	%rd9, [_Z20assign_colors_kerneliPiiS_S_S_S_Pb_param_5];
	ld.param.u64 	%rd10, [_Z20assign_colors_kerneliPiiS_S_S_S_Pb_param_6];
	ld.param.u64 	%rd11, [_Z20assign_colors_kerneliPiiS_S_S_S_Pb_param_7];
	cvta.to.global.u64 	%rd1, %rd11;
	mov.u32 	%r30, %ctaid.x;
	mov.u32 	%r31, %ntid.x;
	mov.u32 	%r32, %tid.x;
	mad.lo.s32 	%r1, %r30, %r31, %r32;
	setp.lt.s32 	%p1, %r29, 0;
	@%p1 bra 	$L__BB0_12;
	add.s32 	%r2, %r29, 1;
	mad.lo.s32 	%r3, %r1, %r29, %r1;
	and.b32  	%r4, %r2, 7;
	setp.lt.u32 	%p2, %r29, 7;
	mov.b32 	%r48, 0;
	@%p2 bra 	$L__BB0_4;
	and.b32  	%r48, %r2, -8;
	neg.s32 	%r46, %r48;
	add.s64 	%rd2, %rd1, 3;
	mov.u32 	%r45, %r3;
$L__BB0_3:
	.pragma "nounroll";
	cvt.s64.s32 	%rd12, %r45;
	add.s64 	%rd13, %rd2, %rd12;
	mov.b16 	%rs1, 0;
	st.global.u8 	[%rd13+-3], %rs1;
	st.global.u8 	[%rd13+-2], %rs1;
	st.global.u8 	[%rd13+-1], %rs1;
	st.global.u8 	[%rd13], %rs1;
	st.global.u8 	[%rd13+1], %rs1;
	st.global.u8 	[%rd13+2], %rs1;
	st.global.u8 	[%rd13+3], %rs1;
	st.global.u8 	[%rd13+4], %rs1;
	add.s32 	%r46, %r46, 8;
	add.s32 	%r45, %r45, 8;
	setp.ne.s32 	%p3, %r46, 0;
	@%p3 bra 	$L__BB0_3;
$L__BB0_4:
	setp.eq.s32 	%p4, %r4, 0;
	@%p4 bra 	$L__BB0_12;
	setp.lt.u32 	%p5, %r4, 4;
	@%p5 bra 	$L__BB0_7;
	add.s32 	%r34, %r48, %r3;
	cvt.s64.s32 	%rd14, %r34;
	add.s64 	%rd15, %rd1, %rd14;
	mov.b16 	%rs2, 0;
	st.global.u8 	[%rd15], %rs2;
	st.global.u8 	[%rd15+1], %rs2;
	st.global.u8 	[%rd15+2], %rs2;
	st.global.u8 	[%rd15+3], %rs2;
	add.s32 	%r48, %r48, 4;
$L__BB0_7:
	and.b32  	%r35, %r2, 3;
	setp.eq.s32 	%p6, %r35, 0;
	@%p6 bra 	$L__BB0_12;
	setp.eq.s32 	%p7, %r35, 1;
	@%p7 bra 	$L__BB0_10;
	add.s32 	%r36, %r48, %r3;
	cvt.s64.s32 	%rd16, %r36;
	add.s64 	%rd17, %rd1, %rd16;
	mov.b16 	%rs3, 0;
	st.global.u8 	[%rd17], %rs3;
	st.global.u8 	[%rd17+1], %rs3;
	add.s32 	%r48, %r48, 2;
$L__BB0_10:
	and.b32  	%r37, %r29, 1;
	setp.eq.b32 	%p8, %r37, 1;
	@%p8 bra 	$L__BB0_12;
	add.s32 	%r38, %r48, %r3;
	cvt.s64.s32 	%rd18, %r38;
	add.s64 	%rd19, %rd1, %rd18;
	mov.b16 	%rs4, 0;
	st.global.u8 	[%rd19], %rs4;
$L__BB0_12:
	cvta.to.global.u64 	%rd20, %rd6;
	mul.wide.s32 	%rd21, %r1, 4;
	add.s64 	%rd22, %rd20, %rd21;
	ld.global.u32 	%r16, [%rd22];
	cvta.to.global.u64 	%rd23, %rd7;
	mul.wide.s32 	%rd24, %r16, 4;
	add.s64 	%rd3, %rd23, %rd24;
	ld.global.u32 	%r52, [%rd3];
	setp.lt.s32 	%p9, %r52, 1;
	@%p9 bra 	$L__BB0_17;
	mul.lo.s32 	%r18, %r16, %r29;
	mad.lo.s32 	%r19, %r1, %r29, %r1;
	cvta.to.global.u64 	%rd4, %rd8;
	cvta.to.global.u64 	%rd5, %rd9;
	mov.b32 	%r51, 0;
$L__BB0_14:
	add.s32 	%r40, %r51, %r18;
	mul.wide.s32 	%rd25, %r40, 4;
	add.s64 	%rd26, %rd4, %rd25;
	ld.global.u32 	%r41, [%rd26];
	mul.wide.s32 	%rd27, %r41, 4;
	add.s64 	%rd28, %rd5, %rd27;
	ld.global.u32 	%r23, [%rd28];
	setp.lt.s32 	%p10, %r23, 0;
	@%p10 bra 	$L__BB0_16;
	add.s32 	%r42, %r23, %r19;
	cvt.s64.s32 	%rd29, %r42;
	add.s64 	%rd30, %rd1, %rd29;
	mov.b16 	%rs5, 1;
	st.global.u8 	[%rd30], %rs5;
	ld.global.u32 	%r52, [%rd3];
$L__BB0_16:
	add.s32 	%r51, %r51, 1;
	setp.lt.s32 	%p11, %r51, %r52;
	@%p11 bra 	$L__BB0_14;
$L__BB0_17:
	setp.lt.s32 	%p12, %r29, 0;
	@%p12 bra 	$L__BB0_22;
	mad.lo.s32 	%r20, %r1, %r29, %r1;
	mov.b32 	%r53, 0;
$L__BB0_19:
	add.s32 	%r44, %r53, %r20;
	cvt.s64.s32 	%rd31, %r44;
	add.s64 	%rd32, %rd1, %rd31;
	ld.global.u8 	%rs6, [%rd32];
	setp.ne.s16 	%p13, %rs6, 0;
	@%p13 bra 	$L__BB0_21;
	cvta.to.global.u64 	%rd33, %rd10;
	add.s64 	%rd35, %rd33, %rd24;
	st.global.u32 	[%rd35], %r53;
	bra.uni 	$L__BB0_22;
$L__BB0_21:
	add.s32 	%r28, %r53, 1;
	setp.ne.s32 	%p14, %r53, %r29;
	mov.u32 	%r53, %r28;
	@%p14 bra 	$L__BB0_19;
$L__BB0_22:
	ret;

}
	// .globl	_Z7upsweepPiiii
.visible .entry _Z7upsweepPiiii(
	.param .u64 .ptr .align 1 _Z7upsweepPiiii_param_0,
	.param .u32 _Z7upsweepPiiii_param_1,
	.param .u32 _Z7upsweepPiiii_param_2,
	.param .u32 _Z7upsweepPiiii_param_3
)
{
	.reg .pred 	%p<2>;
	.reg .b32 	%r<15>;
	.reg .b64 	%rd<7>;

	ld.param.u64 	%rd1, [_Z7upsweepPiiii_param_0];
	ld.param.u32 	%r4, [_Z7upsweepPiiii_param_1];
	ld.param.u32 	%r3, [_Z7upsweepPiiii_param_2];
	ld.param.u32 	%r5, [_Z7upsweepPiiii_param_3];
	mov.u32 	%r6, %ctaid.x;
	mov.u32 	%r7, %ntid.x;
	mov.u32 	%r8, %tid.x;
	mad.lo.s32 	%r9, %r6, %r7, %r8;
	mul.lo.s32 	%r1, %r5, %r9;
	add.s32 	%r2, %r1, %r5;
	setp.gt.s32 	%p1, %r2, %r4;
	@%p1 bra 	$L__BB1_2;
	cvta.to.global.u64 	%rd2, %rd1;
	add.s32 	%r10, %r3, %r1;
	add.s32 	%r11, %r10, -1;
	mul.wide.s32 	%rd3, %r11, 4;
	add.s64 	%rd4, %rd2, %rd3;
	ld.global.u32 	%r12, [%rd4];
	mul.wide.s32 	%rd5, %r2, 4;
	add.s64 	%rd6, %rd2, %rd5;
	ld.global.u32 	%r13, [%rd6+-4];
	add.s32 	%r14, %r13, %r12;
	st.global.u32 	[%rd6+-4], %r14;
$L__BB1_2:
	ret;

}
	// .globl	_Z9downsweepPiii
.visible .entry _Z9downsweepPiii(
	.param .u64 .ptr .align 1 _Z9downsweepPiii_param_0,
	.param .u32 _Z9downsweepPiii_param_1,
	.param .u32 _Z9downsweepPiii_param_2
)
{
	.reg .b32 	%r<15>;
	.reg .b64 	%rd<7>;

	ld.param.u64 	%rd1, [_Z9downsweepPiii_param_0];
	ld.param.u32 	%r1, [_Z9downsweepPiii_param_1];
	ld.param.u32 	%r2, [_Z9downsweepPiii_param_2];
	cvta.to.global.u64 	%rd2, %rd1;
	mov.u32 	%r3, %ctaid.x;
	mov.u32 	%r4, %ntid.x;
	mov.u32 	%r5, %tid.x;
	mad.lo.s32 	%r6, %r3, %r4, %r5;
	mul.lo.s32 	%r7, %r2, %r6;
	add.s32 	%r8, %r1, %r7;
	add.s32 	%r9, %r8, -1;
	mul.wide.s32 	%rd3, %r9, 4;
	add.s64 	%rd4, %rd2, %rd3;
	ld.global.u32 	%r10, [%rd4];
	add.s32 	%r11, %r2, %r7;
	add.s32 	%r12, %r11, -1;
	mul.wide.s32 	%rd5, %r12, 4;
	add.s64 	%rd6, %rd2, %rd5;
	ld.global.u32 	%r13, [%rd6];
	st.global.u32 	[%rd4], %r13;
	add.s32 	%r14, %r13, %r10;
	st.global.u32 	[%rd6], %r14;
	ret;

}
	// .globl	_Z13findConflictsPiS_
.visible .entry _Z13findConflictsPiS_(
	.param .u64 .ptr .align 1 _Z13findConflictsPiS__param_0,
	.param .u64 .ptr .align 1 _Z13findConflictsPiS__param_1
)
{
	.reg .pred 	%p<2>;
	.reg .b32 	%r<7>;
	.reg .b64 	%rd<9>;

	ld.param.u64 	%rd1, [_Z13findConflictsPiS__param_0];
	ld.param.u64 	%rd2, [_Z13findConflictsPiS__param_1];
	cvta.to.global.u64 	%rd3, %rd2;
	mov.u32 	%r3, %ctaid.x;
	mov.u32 	%r4, %ntid.x;
	mov.u32 	%r5, %tid.x;
	mad.lo.s32 	%r1, %r3, %r4, %r5;
	mul.wide.s32 	%rd4, %r1, 4;
	add.s64 	%rd5, %rd3, %rd4;
	ld.global.u32 	%r2, [%rd5];
	ld.global.u32 	%r6, [%rd5+4];
	setp.ge.s32 	%p1, %r2, %r6;
	@%p1 bra 	$L__BB3_2;
	cvta.to.global.u64 	%rd6, %rd1;
	mul.wide.s32 	%rd7, %r2, 4;
	add.s64 	%rd8, %rd6, %rd7;
	st.global.u32 	[%rd8], %r1;
$L__BB3_2:
	ret;

}
	// .globl	_Z21detectConflictsKernelPiS_S_S_S_i
.visible .entry _Z21detectConflictsKernelPiS_S_S_S_i(
	.param .u64 .ptr .align 1 _Z21detectConflictsKernelPiS_S_S_S_i_param_0,
	.param .u64 .ptr .align 1 _Z21detectConflictsKernelPiS_S_S_S_i_param_1,
	.param .u64 .ptr .align 1 _Z21detectConflictsKernelPiS_S_S_S_i_param_2,
	.param .u64 .ptr .align 1 _Z21detectConflictsKernelPiS_S_S_S_i_param_3,
	.param .u64 .ptr .align 1 _Z21detectConflictsKernelPiS_S_S_S_i_param_4,
	.param .u32 _Z21detectConflictsKernelPiS_S_S_S_i_param_5
)
{
	.reg .pred 	%p<6>;
	.reg .b32 	%r<24>;
	.reg .b64 	%rd<23>;

	ld.param.u64 	%rd9, [_Z21detectConflictsKernelPiS_S_S_S_i_param_0];
	ld.param.u64 	%rd7, [_Z21detectConflictsKernelPiS_S_S_S_i_param_1];
	ld.param.u64 	%rd8, [_Z21detectConflictsKernelPiS_S_S_S_i_param_2];
	ld.param.u64 	%rd10, [_Z21detectConflictsKernelPiS_S_S_S_i_param_3];
	ld.param.u64 	%rd11, [_Z21detectConflictsKernelPiS_S_S_S_i_param_4];
	ld.param.u32 	%r10, [_Z21detectConflictsKernelPiS_S_S_S_i_param_5];
	cvta.to.global.u64 	%rd1, %rd10;
	cvta.to.global.u64 	%rd12, %rd11;
	cvta.to.global.u64 	%rd13, %rd9;
	mov.u32 	%r11, %ctaid.x;
	mov.u32 	%r12, %ntid.x;
	mov.u32 	%r13, %tid.x;
	mad.lo.s32 	%r14, %r11, %r12, %r13;
	mul.wide.s32 	%rd14, %r14, 4;
	add.s64 	%rd15, %rd13, %rd14;
	ld.global.u32 	%r1, [%rd15];
	mul.wide.s32 	%rd16, %r1, 4;
	add.s64 	%rd2, %rd12, %rd16;
	ld.global.u32 	%r23, [%rd2];
	setp.lt.s32 	%p1, %r23, 1;
	@%p1 bra 	$L__BB4_5;
	mul.lo.s32 	%r3, %r1, %r10;
	add.s64 	%rd3, %rd1, %rd16;
	cvta.to.global.u64 	%rd4, %rd7;
	cvta.to.global.u64 	%rd5, %rd8;
	mov.b32 	%r22, 0;
$L__BB4_2:
	add.s32 	%r16, %r22, %r3;
	mul.wide.s32 	%rd18, %r16, 4;
	add.s64 	%rd19, %rd4, %rd18;
	ld.global.u32 	%r6, [%rd19];
	mul.wide.s32 	%rd20, %r6, 4;
	add.s64 	%rd6, %rd1, %rd20;
	ld.global.u32 	%r17, [%rd6];
	ld.global.u32 	%r18, [%rd3];
	setp.ne.s32 	%p2, %r17, %r18;
	setp.ge.s32 	%p3, %r6, %r1;
	or.pred  	%p4, %p3, %p2;
	@%p4 bra 	$L__BB4_4;
	add.s64 	%rd22, %rd5, %rd20;
	mov.b32 	%r19, 1;
	st.global.u32 	[%rd22], %r19;
	neg.s32 	%r20, %r6;
	st.global.u32 	[%rd6], %r20;
	ld.global.u32 	%r23, [%rd2];
$L__BB4_4:
	add.s32 	%r22, %r22, 1;
	setp.lt.s32 	%p5, %r22, %r23;
	@%p5 bra 	$L__BB4_2;
$L__BB4_5:
	ret;

}
	// .globl	_ZN3cub18CUB_300001_SM_10006detail11EmptyKernelIvEEvv
.visible .entry _ZN3cub18CUB_300001_SM_10006detail11EmptyKernelIvEEvv()
{


	ret;

}


// ===== COMPILED SASS (sm_100) =====

	.target	sm_100

	.elftype	@"ET_EXEC"


//--------------------- .note.nv.tkinfo           --------------------------
	.section	.note.nv.tkinfo,"",@"SHT_NOTE"
	.sectionflags	@"SHF_NOTE_NV_TKINFO"
	.tkinfo
        /*0018*/ 	.word	0x00000002
        /*0030*/ 	.string	""
        /*0030*/ 	.string	"ptxas"
        /*0030*/ 	.string	"Cuda compilation tools, release 13.0, V13.0.88"
        /*0030*/ 	.string	"Build cuda_13.0.r13.0/compiler.36424714_0"
        /*0030*/ 	.string	"-arch sm_100 -m 64 "



//--------------------- .note.nv.cuinfo           --------------------------
	.section	.note.nv.cuinfo,"",@"SHT_NOTE"
	.sectionflags	@"SHF_NOTE_NV_CUINFO"
        /*0018*/ 	.short	0x0002
        /*001a*/ 	.short	0x0064
        /*001c*/ 	.short	0x0082
	.zero		2


//--------------------- .nv.info                  --------------------------
	.section	.nv.info,"",@"SHT_CUDA_INFO"
	.align	4


	//----- nvinfo : EIATTR_REGCOUNT
	.align		4
        /*0000*/ 	.byte	0x04, 0x2f
        /*0002*/ 	.short	(.L_44 - .L_43)
	.align		4
.L_43:
        /*0004*/ 	.word	index@(_Z20assign_colors_kerneliPiiS_S_S_S_Pb)
        /*0008*/ 	.word	0x00000014


	//----- nvinfo : EIATTR_FRAME_SIZE
	.align		4
.L_44:
        /*000c*/ 	.byte	0x04, 0x11
        /*000e*/ 	.short	(.L_46 - .L_45)
	.align		4
.L_45:
        /*0010*/ 	.word	index@(_Z20assign_colors_kerneliPiiS_S_S_S_Pb)
        /*0014*/ 	.word	0x00000000


	//----- nvinfo : EIATTR_REGCOUNT
	.align		4
.L_46:
        /*0018*/ 	.byte	0x04, 0x2f
        /*001a*/ 	.short	(.L_48 - .L_47)
	.align		4
.L_47:
        /*001c*/ 	.word	index@(_Z7upsweepPiiii)
        /*0020*/ 	.word	0x0000000a


	//----- nvinfo : EIATTR_FRAME_SIZE
	.align		4
.L_48:
        /*0024*/ 	.byte	0x04, 0x11
        /*0026*/ 	.short	(.L_50 - .L_49)
	.align		4
.L_49:
        /*0028*/ 	.word	index@(_Z7upsweepPiiii)
        /*002c*/ 	.word	0x00000000


	//----- nvinfo : EIATTR_REGCOUNT
	.align		4
.L_50:
        /*0030*/ 	.byte	0x04, 0x2f
        /*0032*/ 	.short	(.L_52 - .L_51)
	.align		4
.L_51:
        /*0034*/ 	.word	index@(_Z9downsweepPiii)
        /*0038*/ 	.word	0x0000000c


	//----- nvinfo : EIATTR_FRAME_SIZE
	.align		4
.L_52:
        /*003c*/ 	.byte	0x04, 0x11
        /*003e*/ 	.short	(.L_54 - .L_53)
	.align		4
.L_53:
        /*0040*/ 	.word	index@(_Z9downsweepPiii)
        /*0044*/ 	.word	0x00000000


	//----- nvinfo : EIATTR_REGCOUNT
	.align		4
.L_54:
        /*0048*/ 	.byte	0x04, 0x2f
        /*004a*/ 	.short	(.L_56 - .L_55)
	.align		4
.L_55:
        /*004c*/ 	.word	index@(_Z13findConflictsPiS_)
        /*0050*/ 	.word	0x0000000a


	//----- nvinfo : EIATTR_FRAME_SIZE
	.align		4
.L_56:
        /*0054*/ 	.byte	0x04, 0x11
        /*0056*/ 	.short	(.L_58 - .L_57)
	.align		4
.L_57:
        /*0058*/ 	.word	index@(_Z13findConflictsPiS_)
        /*005c*/ 	.word	0x00000000


	//----- nvinfo : EIATTR_REGCOUNT
	.align		4
.L_58:
        /*0060*/ 	.byte	0x04, 0x2f
        /*0062*/ 	.short	(.L_60 - .L_59)
	.align		4
.L_59:
        /*0064*/ 	.word	index@(_Z21detectConflictsKernelPiS_S_S_S_i)
        /*0068*/ 	.word	0x00000018


	//----- nvinfo : EIATTR_FRAME_SIZE
	.align		4
.L_60:
        /*006c*/ 	.byte	0x04, 0x11
        /*006e*/ 	.short	(.L_62 - .L_61)
	.align		4
.L_61:
        /*0070*/ 	.word	index@(_Z21detectConflictsKernelPiS_S_S_S_i)
        /*0074*/ 	.word	0x00000000


	//----- nvinfo : EIATTR_REGCOUNT
	.align		4
.L_62:
        /*0078*/ 	.byte	0x04, 0x2f
        /*007a*/ 	.short	(.L_64 - .L_63)
	.align		4
.L_63:
        /*007c*/ 	.word	index@(_ZN3cub18CUB_300001_SM_10006detail11EmptyKernelIvEEvv)
        /*0080*/ 	.word	0x00000004


	//----- nvinfo : EIATTR_FRAME_SIZE
	.align		4
.L_64:
        /*0084*/ 	.byte	0x04, 0x11
        /*0086*/ 	.short	(.L_66 - .L_65)
	.align		4
.L_65:
        /*0088*/ 	.word	index@(_ZN3cub18CUB_300001_SM_10006detail11EmptyKernelIvEEvv)
        /*008c*/ 	.word	0x00000000


	//----- nvinfo : EIATTR_MIN_STACK_SIZE
	.align		4
.L_66:
        /*0090*/ 	.byte	0x04, 0x12
        /*0092*/ 	.short	(.L_68 - .L_67)
	.align		4
.L_67:
        /*0094*/ 	.word	index@(_ZN3cub18CUB_300001_SM_10006detail11EmptyKernelIvEEvv)
        /*0098*/ 	.word	0x00000000


	//----- nvinfo : EIATTR_MIN_STACK_SIZE
	.align		4
.L_68:
        /*009c*/ 	.byte	0x04, 0x12
        /*009e*/ 	.short	(.L_70 - .L_69)
	.align		4
.L_69:
        /*00a0*/ 	.word	index@(_Z21detectConflictsKernelPiS_S_S_S_i)
        /*00a4*/ 	.word	0x00000000


	//----- nvinfo : EIATTR_MIN_STACK_SIZE
	.align		4
.L_70:
        /*00a8*/ 	.byte	0x04, 0x12
        /*00aa*/ 	.short	(.L_72 - .L_71)
	.align		4
.L_71:
        /*00ac*/ 	.word	index@(_Z13findConflictsPiS_)
        /*00b0*/ 	.word	0x00000000


	//----- nvinfo : EIATTR_MIN_STACK_SIZE
	.align		4
.L_72:
        /*00b4*/ 	.byte	0x04, 0x12
        /*00b6*/ 	.short	(.L_74 - .L_73)
	.align		4
.L_73:
        /*00b8*/ 	.word	index@(_Z9downsweepPiii)
        /*00bc*/ 	.word	0x00000000


	//----- nvinfo : EIATTR_MIN_STACK_SIZE
	.align		4
.L_74:
        /*00c0*/ 	.byte	0x04, 0x12
        /*00c2*/ 	.short	(.L_76 - .L_75)
	.align		4
.L_75:
        /*00c4*/ 	.word	index@(_Z7upsweepPiiii)
        /*00c8*/ 	.word	0x00000000


	//----- nvinfo : EIATTR_MIN_STACK_SIZE
	.align		4
.L_76:
        /*00cc*/ 	.byte	0x04, 0x12
        /*00ce*/ 	.short	(.L_78 - .L_77)
	.align		4
.L_77:
        /*00d0*/ 	.word	index@(_Z20assign_colors_kerneliPiiS_S_S_S_Pb)
        /*00d4*/ 	.word	0x00000000
.L_78:


//--------------------- .nv.compat                --------------------------
	.section	.nv.compat,"",@"SHT_CUDA_COMPAT_INFO"
	.align	4
        /*0000*/ 	.byte	0x02, 0x09, 0x00, 0x00, 0x02, 0x02, 0x01, 0x00, 0x02, 0x05, 0x05, 0x00, 0x03, 0x07, 0x01, 0x01
        /*0010*/ 	.byte	0x02, 0x03, 0x00, 0x00, 0x02, 0x06, 0x01, 0x00, 0x04, 0x0b, 0x08, 0x00, 0x09, 0x00, 0x00, 0x00
        /*0020*/ 	.byte	0x00, 0x00, 0x00, 0x00


//--------------------- .nv.info._ZN3cub18CUB_300001_SM_10006detail11EmptyKernelIvEEvv --------------------------
	.section	.nv.info._ZN3cub18CUB_300001_SM_10006detail11EmptyKernelIvEEvv,"",@"SHT_CUDA_INFO"
	.sectionflags	@""
	.align	4


	//----- nvinfo : EIATTR_CUDA_API_VERSION
	.align		4
        /*0000*/ 	.byte	0x04, 0x37
        /*0002*/ 	.short	(.L_80 - .L_79)
.L_79:
        /*0004*/ 	.word	0x00000082


	//----- nvinfo : EIATTR_SPARSE_MMA_MASK
	.align		4
.L_80:
        /*0008*/ 	.byte	0x03, 0x50
        /*000a*/ 	.short	0x0000


	//----- nvinfo : EIATTR_MAXREG_COUNT
	.align		4
        /*000c*/ 	.byte	0x03, 0x1b
        /*000e*/ 	.short	0x00ff


	//----- nvinfo : EIATTR_MERCURY_ISA_VERSION
	.align		4
        /*0010*/ 	.byte	0x03, 0x5f
        /*0012*/ 	.short	0x0101


	//----- nvinfo : EIATTR_VRC_CTA_INIT_COUNT
	.align		4
        /*0014*/ 	.byte	0x02, 0x4a
	.zero		1
	.zero		1


	//----- nvinfo : EIATTR_EXIT_INSTR_OFFSETS
	.align		4
        /*0018*/ 	.byte	0x04, 0x1c
        /*001a*/ 	.short	(.L_82 - .L_81)


	//   ....[0]....
.L_81:
        /*001c*/ 	.word	0x00000010


	//----- nvinfo : EIATTR_SW_WAR
	.align		4
.L_82:
        /*0020*/ 	.byte	0x04, 0x36
        /*0022*/ 	.short	(.L_84 - .L_83)
.L_83:
        /*0024*/ 	.word	0x00000008
.L_84:


//--------------------- .nv.info._Z21detectConflictsKernelPiS_S_S_S_i --------------------------
	.section	.nv.info._Z21detectConflictsKernelPiS_S_S_S_i,"",@"SHT_CUDA_INFO"
	.sectionflags	@""
	.align	4


	//----- nvinfo : EIATTR_CUDA_API_VERSION
	.align		4
        /*0000*/ 	.byte	0x04, 0x37
        /*0002*/ 	.short	(.L_86 - .L_85)
.L_85:
        /*0004*/ 	.word	0x00000082


	//----- nvinfo : EIATTR_KPARAM_INFO
	.align		4
.L_86:
        /*0008*/ 	.byte	0x04, 0x17
        /*000a*/ 	.short	(.L_88 - .L_87)
.L_87:
        /*000c*/ 	.word	0x00000000
        /*0010*/ 	.short	0x0005
        /*0012*/ 	.short	0x0028
        /*0014*/ 	.byte	0x00, 0xf0, 0x11, 0x00


	//----- nvinfo : EIATTR_KPARAM_INFO
	.align		4
.L_88:
        /*0018*/ 	.byte	0x04, 0x17
        /*001a*/ 	.short	(.L_90 - .L_89)
.L_89:
        /*001c*/ 	.word	0x00000000
        /*0020*/ 	.short	0x0004
        /*0022*/ 	.short	0x0020
        /*0024*/ 	.byte	0x00, 0xf5, 0x21, 0x00


	//----- nvinfo : EIATTR_KPARAM_INFO
	.align		4
.L_90:
        /*0028*/ 	.byte	0x04, 0x17
        /*002a*/ 	.short	(.L_92 - .L_91)
.L_91:
        /*002c*/ 	.word	0x00000000
        /*0030*/ 	.short	0x0003
        /*0032*/ 	.short	0x0018
        /*0034*/ 	.byte	0x00, 0xf5, 0x21, 0x00


	//----- nvinfo : EIATTR_KPARAM_INFO
	.align		4
.L_92:
        /*0038*/ 	.byte	0x04, 0x17
        /*003a*/ 	.short	(.L_94 - .L_93)
.L_93:
        /*003c*/ 	.word	0x00000000
        /*0040*/ 	.short	0x0002
        /*0042*/ 	.short	0x0010
        /*0044*/ 	.byte	0x00, 0xf5, 0x21, 0x00


	//----- nvinfo : EIATTR_KPARAM_INFO
	.align		4
.L_94:
        /*0048*/ 	.byte	0x04, 0x17
        /*004a*/ 	.short	(.L_96 - .L_95)
.L_95:
        /*004c*/ 	.word	0x00000000
        /*0050*/ 	.short	0x0001
        /*0052*/ 	.short	0x0008
        /*0054*/ 	.byte	0x00, 0xf5, 0x21, 0x00


	//----- nvinfo : EIATTR_KPARAM_INFO
	.align		4
.L_96:
        /*0058*/ 	.byte	0x04, 0x17
        /*005a*/ 	.short	(.L_98 - .L_97)
.L_97:
        /*005c*/ 	.word	0x00000000
        /*0060*/ 	.short	0x0000
        /*0062*/ 	.short	0x0000
        /*0064*/ 	.byte	0x00, 0xf5, 0x21, 0x00


	//----- nvinfo : EIATTR_SPARSE_MMA_MASK
	.align		4
.L_98:
        /*0068*/ 	.byte	0x03, 0x50
        /*006a*/ 	.short	0x0000


	//----- nvinfo : EIATTR_MAXREG_COUNT
	.align		4
        /*006c*/ 	.byte	0x03, 0x1b
        /*006e*/ 	.short	0x00ff


	//----- nvinfo : EIATTR_MERCURY_ISA_VERSION
	.align		4
        /*0070*/ 	.byte	0x03, 0x5f
        /*0072*/ 	.short	0x0101


	//----- nvinfo : EIATTR_VRC_CTA_INIT_COUNT
	.align		4
        /*0074*/ 	.byte	0x02, 0x4a
	.zero		1
	.zero		1


	//----- nvinfo : EIATTR_EXIT_INSTR_OFFSETS
	.align		4
        /*0078*/ 	.byte	0x04, 0x1c
        /*007a*/ 	.short	(.L_100 - .L_99)


	//   ....[0]....
.L_99:
        /*007c*/ 	.word	0x000000d0


	//   ....[1]....
        /*0080*/ 	.word	0x000002a0


	//----- nvinfo : EIATTR_CRS_STACK_SIZE
	.align		4
.L_100:
        /*0084*/ 	.byte	0x04, 0x1e
        /*0086*/ 	.short	(.L_102 - .L_101)
.L_101:
        /*0088*/ 	.word	0x00000000


	//----- nvinfo : EIATTR_CBANK_PARAM_SIZE
	.align		4
.L_102:
        /*008c*/ 	.byte	0x03, 0x19
        /*008e*/ 	.short	0x002c


	//----- nvinfo : EIATTR_PARAM_CBANK
	.align		4
        /*0090*/ 	.byte	0x04, 0x0a
        /*0092*/ 	.short	(.L_104 - .L_103)
	.align		4
.L_103:
        /*0094*/ 	.word	index@(.nv.constant0._Z21detectConflictsKernelPiS_S_S_S_i)
        /*0098*/ 	.short	0x0380
        /*009a*/ 	.short	0x002c


	//----- nvinfo : EIATTR_SW_WAR
	.align		4
.L_104:
        /*009c*/ 	.byte	0x04, 0x36
        /*009e*/ 	.short	(.L_106 - .L_105)
.L_105:
        /*00a0*/ 	.word	0x00000008
.L_106:


//--------------------- .nv.info._Z13findConflictsPiS_ --------------------------
	.section	.nv.info._Z13findConflictsPiS_,"",@"SHT_CUDA_INFO"
	.sectionflags	@""
	.align	4


	//----- nvinfo : EIATTR_CUDA_API_VERSION
	.align		4
        /*0000*/ 	.byte	0x04, 0x37
        /*0002*/ 	.short	(.L_108 - .L_107)
.L_107:
        /*0004*/ 	.word	0x00000082


	//----- nvinfo : EIATTR_KPARAM_INFO
	.align		4
.L_108:
        /*0008*/ 	.byte	0x04, 0x17
        /*000a*/ 	.short	(.L_110 - .L_109)
.L_109:
        /*000c*/ 	.word	0x00000000
        /*0010*/ 	.short	0x0001
        /*0012*/ 	.short	0x0008
        /*0014*/ 	.byte	0x00, 0xf5, 0x21, 0x00


	//----- nvinfo : EIATTR_KPARAM_INFO
	.align		4
.L_110:
        /*0018*/ 	.byte	0x04, 0x17
        /*001a*/ 	.short	(.L_112 - .L_111)
.L_111:
        /*001c*/ 	.word	0x00000000
        /*0020*/ 	.short	0x0000
        /*0022*/ 	.short	0x0000
        /*0024*/ 	.byte	0x00, 0xf5, 0x21, 0x00


	//----- nvinfo : EIATTR_SPARSE_MMA_MASK
	.align		4
.L_112:
        /*0028*/ 	.byte	0x03, 0x50
        /*002a*/ 	.short	0x0000


	//----- nvinfo : EIATTR_MAXREG_COUNT
	.align		4
        /*002c*/ 	.byte	0x03, 0x1b
        /*002e*/ 	.short	0x00ff


	//----- nvinfo : EIATTR_MERCURY_ISA_VERSION
	.align		4
        /*0030*/ 	.byte	0x03, 0x5f
        /*0032*/ 	.short	0x0101


	//----- nvinfo : EIATTR_VRC_CTA_INIT_COUNT
	.align		4
        /*0034*/ 	.byte	0x02, 0x4a
	.zero		1
	.zero		1


	//----- nvinfo : EIATTR_EXIT_INSTR_OFFSETS
	.align		4
        /*0038*/ 	.byte	0x04, 0x1c
        /*003a*/ 	.short	(.L_114 - .L_113)


	//   ....[0]....
.L_113:
        /*003c*/ 	.word	0x000000b0


	//   ....[1]....
        /*0040*/ 	.word	0x000000f0


	//----- nvinfo : EIATTR_CBANK_PARAM_SIZE
	.align		4
.L_114:
        /*0044*/ 	.byte	0x03, 0x19
        /*0046*/ 	.short	0x0010


	//----- nvinfo : EIATTR_PARAM_CBANK
	.align		4
        /*0048*/ 	.byte	0x04, 0x0a
        /*004a*/ 	.short	(.L_116 - .L_115)
	.align		4
.L_115:
        /*004c*/ 	.word	index@(.nv.constant0._Z13findConflictsPiS_)
        /*0050*/ 	.short	0x0380
        /*0052*/ 	.short	0x0010


	//----- nvinfo : EIATTR_SW_WAR
	.align		4
.L_116:
        /*0054*/ 	.byte	0x04, 0x36
        /*0056*/ 	.short	(.L_118 - .L_117)
.L_117:
        /*0058*/ 	.word	0x00000008
.L_118:


//--------------------- .nv.info._Z9downsweepPiii --------------------------
	.section	.nv.info._Z9downsweepPiii,"",@"SHT_CUDA_INFO"
	.sectionflags	@""
	.align	4


	//----- nvinfo : EIATTR_CUDA_API_VERSION
	.align		4
        /*0000*/ 	.byte	0x04, 0x37
        /*0002*/ 	.short	(.L_120 - .L_119)
.L_119:
        /*0004*/ 	.word	0x00000082


	//----- nvinfo : EIATTR_KPARAM_INFO
	.align		4
.L_120:
        /*0008*/ 	.byte	0x04, 0x17
        /*000a*/ 	.short	(.L_122 - .L_121)
.L_121:
        /*000c*/ 	.word	0x00000000
        /*0010*/ 	.short	0x0002
        /*0012*/ 	.short	0x000c
        /*0014*/ 	.byte	0x00, 0xf0, 0x11, 0x00


	//----- nvinfo : EIATTR_KPARAM_INFO
	.align		4
.L_122:
        /*0018*/ 	.byte	0x04, 0x17
        /*001a*/ 	.short	(.L_124 - .L_123)
.L_123:
        /*001c*/ 	.word	0x00000000
        /*0020*/ 	.short	0x0001
        /*0022*/ 	.short	0x0008
        /*0024*/ 	.byte	0x00, 0xf0, 0x11, 0x00


	//----- nvinfo : EIATTR_KPARAM_INFO
	.align		4
.L_124:
        /*0028*/ 	.byte	0x04, 0x17
        /*002a*/ 	.short	(.L_126 - .L_125)
.L_125:
        /*002c*/ 	.word	0x00000000
        /*0030*/ 	.short	0x0000
        /*0032*/ 	.short	0x0000
        /*0034*/ 	.byte	0x00, 0xf5, 0x21, 0x00


	//----- nvinfo : EIATTR_SPARSE_MMA_MASK
	.align		4
.L_126:
        /*0038*/ 	.byte	0x03, 0x50
        /*003a*/ 	.short	0x0000


	//----- nvinfo : EIATTR_MAXREG_COUNT
	.align		4
        /*003c*/ 	.byte	0x03, 0x1b
        /*003e*/ 	.short	0x00ff


	//----- nvinfo : EIATTR_MERCURY_ISA_VERSION
	.align		4
        /*0040*/ 	.byte	0x03, 0x5f
        /*0042*/ 	.short	0x0101


	//----- nvinfo : EIATTR_VRC_CTA_INIT_COUNT
	.align		4
        /*0044*/ 	.byte	0x02, 0x4a
	.zero		1
	.zero		1


	//----- nvinfo : EIATTR_EXIT_INSTR_OFFSETS
	.align		4
        /*0048*/ 	.byte	0x04, 0x1c
        /*004a*/ 	.short	(.L_128 - .L_127)


	//   ....[0]....
.L_127:
        /*004c*/ 	.word	0x00000130


	//----- nvinfo : EIATTR_CBANK_PARAM_SIZE
	.align		4
.L_128:
        /*0050*/ 	.byte	0x03, 0x19
        /*0052*/ 	.short	0x0010


	//----- nvinfo : EIATTR_PARAM_CBANK
	.align		4
        /*0054*/ 	.byte	0x04, 0x0a
        /*0056*/ 	.short	(.L_130 - .L_129)
	.align		4
.L_129:
        /*0058*/ 	.word	index@(.nv.constant0._Z9downsweepPiii)
        /*005c*/ 	.short	0x0380
        /*005e*/ 	.short	0x0010


	//----- nvinfo : EIATTR_SW_WAR
	.align		4
.L_130:
        /*0060*/ 	.byte	0x04, 0x36
        /*0062*/ 	.short	(.L_132 - .L_131)
.L_131:
        /*0064*/ 	.word	0x00000008
.L_132:


//--------------------- .nv.info._Z7upsweepPiiii  --------------------------
	.section	.nv.info._Z7upsweepPiiii,"",@"SHT_CUDA_INFO"
	.sectionflags	@""
	.align	4


	//----- nvinfo : EIATTR_CUDA_API_VERSION
	.align		4
        /*0000*/ 	.byte	0x04, 0x37
        /*0002*/ 	.short	(.L_134 - .L_133)
.L_133:
        /*0004*/ 	.word	0x00000082


	//----- nvinfo : EIATTR_KPARAM_INFO
	.align		4
.L_134:
        /*0008*/ 	.byte	0x04, 0x17
        /*000a*/ 	.short	(.L_136 - .L_135)
.L_135:
        /*000c*/ 	.word	0x00000000
        /*0010*/ 	.short	0x0003
        /*0012*/ 	.short	0x0010
        /*0014*/ 	.byte	0x00, 0xf0, 0x11, 0x00


	//----- nvinfo : EIATTR_KPARAM_INFO
	.align		4
.L_136:
        /*0018*/ 	.byte	0x04, 0x17
        /*001a*/ 	.short	(.L_138 - .L_137)
.L_137:
        /*001c*/ 	.word	0x00000000
        /*0020*/ 	.short	0x0002
        /*0022*/ 	.short	0x000c
        /*0024*/ 	.byte	0x00, 0xf0, 0x11, 0x00


	//----- nvinfo : EIATTR_KPARAM_INFO
	.align		4
.L_138:
        /*0028*/ 	.byte	0x04, 0x17
        /*002a*/ 	.short	(.L_140 - .L_139)
.L_139:
        /*002c*/ 	.word	0x00000000
        /*0030*/ 	.short	0x0001
        /*0032*/ 	.short	0x0008
        /*0034*/ 	.byte	0x00, 0xf0, 0x11, 0x00


	//----- nvinfo : EIATTR_KPARAM_INFO
	.align		4
.L_140:
        /*0038*/ 	.byte	0x04, 0x17
        /*003a*/ 	.short	(.L_142 - .L_141)
.L_141:
        /*003c*/ 	.word	0x00000000
        /*0040*/ 	.short	0x0000
        /*0042*/ 	.short	0x0000
        /*0044*/ 	.byte	0x00, 0xf5, 0x21, 0x00


	//----- nvinfo : EIATTR_SPARSE_MMA_MASK
	.align		4
.L_142:
        /*0048*/ 	.byte	0x03, 0x50
        /*004a*/ 	.short	0x0000


	//----- nvinfo : EIATTR_MAXREG_COUNT
	.align		4
        /*004c*/ 	.byte	0x03, 0x1b
        /*004e*/ 	.short	0x00ff


	//----- nvinfo : EIATTR_MERCURY_ISA_VERSION
	.align		4
        /*0050*/ 	.byte	0x03, 0x5f
        /*0052*/ 	.short	0x0101


	//----- nvinfo : EIATTR_VRC_CTA_INIT_COUNT
	.align		4
        /*0054*/ 	.byte	0x02, 0x4a
	.zero		1
	.zero		1


	//----- nvinfo : EIATTR_EXIT_INSTR_OFFSETS
	.align		4
        /*0058*/ 	.byte	0x04, 0x1c
        /*005a*/ 	.short	(.L_144 - .L_143)


	//   ....[0]....
.L_143:
        /*005c*/ 	.word	0x00000090


	//   ....[1]....
        /*0060*/ 	.word	0x00000150


	//----- nvinfo : EIATTR_CBANK_PARAM_SIZE
	.align		4
.L_144:
        /*0064*/ 	.byte	0x03, 0x19
        /*0066*/ 	.short	0x0014


	//----- nvinfo : EIATTR_PARAM_CBANK
	.align		4
        /*0068*/ 	.byte	0x04, 0x0a
        /*006a*/ 	.short	(.L_146 - .L_145)
	.align		4
.L_145:
        /*006c*/ 	.word	index@(.nv.constant0._Z7upsweepPiiii)
        /*0070*/ 	.short	0x0380
        /*0072*/ 	.short	0x0014


	//----- nvinfo : EIATTR_SW_WAR
	.align		4
.L_146:
        /*0074*/ 	.byte	0x04, 0x36
        /*0076*/ 	.short	(.L_148 - .L_147)
.L_147:
        /*0078*/ 	.word	0x00000008
.L_148:


//--------------------- .nv.info._Z20assign_colors_kerneliPiiS_S_S_S_Pb --------------------------
	.section	.nv.info._Z20assign_colors_kerneliPiiS_S_S_S_Pb,"",@"SHT_CUDA_INFO"
	.sectionflags	@""
	.align	4


	//----- nvinfo : EIATTR_CUDA_API_VERSION
	.align		4
        /*0000*/ 	.byte	0x04, 0x37
        /*0002*/ 	.short	(.L_150 - .L_149)
.L_149:
        /*0004*/ 	.word	0x00000082


	//----- nvinfo : EIATTR_KPARAM_INFO
	.align		4
.L_150:
        /*0008*/ 	.byte	0x04, 0x17
        /*000a*/ 	.short	(.L_152 - .L_151)
.L_151:
        /*000c*/ 	.word	0x00000000
        /*0010*/ 	.short	0x0007
        /*0012*/ 	.short	0x0038
        /*0014*/ 	.byte	0x00, 0xf5, 0x21, 0x00


	//----- nvinfo : EIATTR_KPARAM_INFO
	.align		4
.L_152:
        /*0018*/ 	.byte	0x04, 0x17
        /*001a*/ 	.short	(.L_154 - .L_153)
.L_153:
        /*001c*/ 	.word	0x00000000
        /*0020*/ 	.short	0x0006
        /*0022*/ 	.short	0x0030
        /*0024*/ 	.byte	0x00, 0xf5, 0x21, 0x00


	//----- nvinfo : EIATTR_KPARAM_INFO
	.align		4
.L_154:
        /*0028*/ 	.byte	0x04, 0x17
        /*002a*/ 	.short	(.L_156 - .L_155)
.L_155:
        /*002c*/ 	.word	0x00000000
        /*0030*/ 	.short	0x0005
        /*0032*/ 	.short	0x0028
        /*0034*/ 	.byte	0x00, 0xf5, 0x21, 0x00


	//----- nvinfo : EIATTR_KPARAM_INFO
	.align		4
.L_156:
        /*0038*/ 	.byte	0x04, 0x17
        /*003a*/ 	.short	(.L_158 - .L_157)
.L_157:
        /*003c*/ 	.word	0x00000000
        /*0040*/ 	.short	0x0004
        /*0042*/ 	.short	0x0020
        /*0044*/ 	.byte	0x00, 0xf5, 0x21, 0x00


	//----- nvinfo : EIATTR_KPARAM_INFO
	.align		4
.L_158:
        /*0048*/ 	.byte	0x04, 0x17
        /*004a*/ 	.short	(.L_160 - .L_159)
.L_159:
        /*004c*/ 	.word	0x00000000
        /*0050*/ 	.short	0x0003
        /*0052*/ 	.short	0x0018
        /*0054*/ 	.byte	0x00, 0xf5, 0x21, 0x00


	//----- nvinfo : EIATTR_KPARAM_INFO
	.align		4
.L_160:
        /*0058*/ 	.byte	0x04, 0x17
        /*005a*/ 	.short	(.L_162 - .L_161)
.L_161:
        /*005c*/ 	.word	0x00000000
        /*0060*/ 	.short	0x0002
        /*0062*/ 	.short	0x0010
        /*0064*/ 	.byte	0x00, 0xf0, 0x11, 0x00


	//----- nvinfo : EIATTR_KPARAM_INFO
	.align		4
.L_162:
        /*0068*/ 	.byte	0x04, 0x17
        /*006a*/ 	.short	(.L_164 - .L_163)
.L_163:
        /*006c*/ 	.word	0x00000000
        /*0070*/ 	.short	0x0001
        /*0072*/ 	.short	0x0008
        /*0074*/ 	.byte	0x00, 0xf5, 0x21, 0x00


	//----- nvinfo : EIATTR_KPARAM_INFO
	.align		4
.L_164:
        /*0078*/ 	.byte	0x04, 0x17
        /*007a*/ 	.short	(.L_166 - .L_165)
.L_165:
        /*007c*/ 	.word	0x00000000
        /*0080*/ 	.short	0x0000
        /*0082*/ 	.short	0x0000
        /*0084*/ 	.byte	0x00, 0xf0, 0x11, 0x00


	//----- nvinfo : EIATTR_SPARSE_MMA_MASK
	.align		4
.L_166:
        /*0088*/ 	.byte	0x03, 0x50
        /*008a*/ 	.short	0x0000


	//----- nvinfo : EIATTR_MAXREG_COUNT
	.align		4
        /*008c*/ 	.byte	0x03, 0x1b
        /*008e*/ 	.short	0x00ff


	//----- nvinfo : EIATTR_MERCURY_ISA_VERSION
	.align		4
        /*0090*/ 	.byte	0x03, 0x5f
        /*0092*/ 	.short	0x0101


	//----- nvinfo : EIATTR_VRC_CTA_INIT_COUNT
	.align		4
        /*0094*/ 	.byte	0x02, 0x4a
	.zero		1
	.zero		1


	//----- nvinfo : EIATTR_EXIT_INSTR_OFFSETS
	.align		4
        /*0098*/ 	.byte	0x04, 0x1c
        /*009a*/ 	.short	(.L_168 - .L_167)


	//   ....[0]....
.L_167:
        /*009c*/ 	.word	0x00000670


	//   ....[1]....
        /*00a0*/ 	.word	0x00000760


	//   ....[2]....
        /*00a4*/ 	.word	0x000007b0


	//----- nvinfo : EIATTR_CRS_STACK_SIZE
	.align		4
.L_168:
        /*00a8*/ 	.byte	0x04, 0x1e
        /*00aa*/ 	.short	(.L_170 - .L_169)
.L_169:
        /*00ac*/ 	.word	0x00000000


	//----- nvinfo : EIATTR_CBANK_PARAM_SIZE
	.align		4
.L_170:
        /*00b0*/ 	.byte	0x03, 0x19
        /*00b2*/ 	.short	0x0040


	//----- nvinfo : EIATTR_PARAM_CBANK
	.align		4
        /*00b4*/ 	.byte	0x04, 0x0a
        /*00b6*/ 	.short	(.L_172 - .L_171)
	.align		4
.L_171:
        /*00b8*/ 	.word	index@(.nv.constant0._Z20assign_colors_kerneliPiiS_S_S_S_Pb)
        /*00bc*/ 	.short	0x0380
        /*00be*/ 	.short	0x0040


	//----- nvinfo : EIATTR_SW_WAR
	.align		4
.L_172:
        /*00c0*/ 	.byte	0x04, 0x36
        /*00c2*/ 	.short	(.L_174 - .L_173)
.L_173:
        /*00c4*/ 	.word	0x00000008
.L_174:


//--------------------- .nv.callgraph             --------------------------
	.section	.nv.callgraph,"",@"SHT_CUDA_CALLGRAPH"
	.align	4
	.sectionentsize	8
	.align		4
        /*0000*/ 	.word	0x00000000
	.align		4
        /*0004*/ 	.word	0xffffffff
	.align		4
        /*0008*/ 	.word	0x00000000
	.align		4
        /*000c*/ 	.word	0xfffffffe
	.align		4
        /*0010*/ 	.word	0x00000000
	.align		4
        /*0014*/ 	.word	0xfffffffd
	.align		4
        /*0018*/ 	.word	0x00000000
	.align		4
        /*001c*/ 	.word	0xfffffffc


//--------------------- .nv.constant4             --------------------------
	.section	.nv.constant4,"a",@progbits
	.align	8
	.align		8
.nv.constant4:
        /*0000*/ 	.dword	_ZN34_INTERNAL_97f9fbcf_4_k_cu_c14f05b64cuda3std3__45__cpo5beginE
	.align		8
        /*0008*/ 	.dword	_ZN34_INTERNAL_97f9fbcf_4_k_cu_c14f05b64cuda3std3__45__cpo3endE
	.align		8
        /*0010*/ 	.dword	_ZN34_INTERNAL_97f9fbcf_4_k_cu_c14f05b64cuda3std3__45__cpo6cbeginE
	.align		8
        /*0018*/ 	.dword	_ZN34_INTERNAL_97f9fbcf_4_k_cu_c14f05b64cuda3std3__45__cpo4cendE
	.align		8
        /*0020*/ 	.dword	_ZN34_INTERNAL_97f9fbcf_4_k_cu_c14f05b64cuda3std3__45__cpo6rbeginE
	.align		8
        /*0028*/ 	.dword	_ZN34_INTERNAL_97f9fbcf_4_k_cu_c14f05b64cuda3std3__45__cpo4rendE
	.align		8
        /*0030*/ 	.dword	_ZN34_INTERNAL_97f9fbcf_4_k_cu_c14f05b64cuda3std3__45__cpo7crbeginE
	.align		8
        /*0038*/ 	.dword	_ZN34_INTERNAL_97f9fbcf_4_k_cu_c14f05b64cuda3std3__45__cpo5crendE
	.align		8
        /*0040*/ 	.dword	_ZN34_INTERNAL_97f9fbcf_4_k_cu_c14f05b64cuda3std3__436_GLOBAL__N__97f9fbcf_4_k_cu_c14f05b66ignoreE
	.align		8
        /*0048*/ 	.dword	_ZN34_INTERNAL_97f9fbcf_4_k_cu_c14f05b64cuda3std3__419piecewise_constructE
	.align		8
        /*0050*/ 	.dword	_ZN34_INTERNAL_97f9fbcf_4_k_cu_c14f05b64cuda3std3__48in_placeE
	.align		8
        /*0058*/ 	.dword	_ZN34_INTERNAL_97f9fbcf_4_k_cu_c14f05b64cuda3std3__420unreachable_sentinelE
	.align		8
        /*0060*/ 	.dword	_ZN34_INTERNAL_97f9fbcf_4_k_cu_c14f05b64cuda3std3__47nulloptE
	.align		8
        /*0068*/ 	.dword	_ZN34_INTERNAL_97f9fbcf_4_k_cu_c14f05b64cuda3std3__48unexpectE
	.align		8
        /*0070*/ 	.dword	_ZN34_INTERNAL_97f9fbcf_4_k_cu_c14f05b64cuda3std6ranges3__45__cpo4swapE
	.align		8
        /*0078*/ 	.dword	_ZN34_INTERNAL_97f9fbcf_4_k_cu_c14f05b64cuda3std6ranges3__45__cpo9iter_moveE
	.align		8
        /*0080*/ 	.dword	_ZN34_INTERNAL_97f9fbcf_4_k_cu_c14f05b64cuda3std6ranges3__45__cpo5beginE
	.align		8
        /*0088*/ 	.dword	_ZN34_INTERNAL_97f9fbcf_4_k_cu_c14f05b64cuda3std6ranges3__45__cpo3endE
	.align		8
        /*0090*/ 	.dword	_ZN34_INTERNAL_97f9fbcf_4_k_cu_c14f05b64cuda3std6ranges3__45__cpo6cbeginE
	.align		8
        /*0098*/ 	.dword	_ZN34_INTERNAL_97f9fbcf_4_k_cu_c14f05b64cuda3std6ranges3__45__cpo4cendE
	.align		8
        /*00a0*/ 	.dword	_ZN34_INTERNAL_97f9fbcf_4_k_cu_c14f05b64cuda3std6ranges3__45__cpo7advanceE
	.align		8
        /*00a8*/ 	.dword	_ZN34_INTERNAL_97f9fbcf_4_k_cu_c14f05b64cuda3std6ranges3__45__cpo9iter_swapE
	.align		8
        /*00b0*/ 	.dword	_ZN34_INTERNAL_97f9fbcf_4_k_cu_c14f05b64cuda3std6ranges3__45__cpo4nextE
	.align		8
        /*00b8*/ 	.dword	_ZN34_INTERNAL_97f9fbcf_4_k_cu_c14f05b64cuda3std6ranges3__45__cpo4prevE
	.align		8
        /*00c0*/ 	.dword	_ZN34_INTERNAL_97f9fbcf_4_k_cu_c14f05b64cuda3std6ranges3__45__cpo4dataE
	.align		8
        /*00c8*/ 	.dword	_ZN34_INTERNAL_97f9fbcf_4_k_cu_c14f05b64cuda3std6ranges3__45__cpo5cdataE
	.align		8
        /*00d0*/ 	.dword	_ZN34_INTERNAL_97f9fbcf_4_k_cu_c14f05b64cuda3std6ranges3__45__cpo4sizeE
	.align		8
        /*00d8*/ 	.dword	_ZN34_INTERNAL_97f9fbcf_4_k_cu_c14f05b64cuda3std6ranges3__45__cpo5ssizeE
	.align		8
        /*00e0*/ 	.dword	_ZN34_INTERNAL_97f9fbcf_4_k_cu_c14f05b64cuda3std6ranges3__45__cpo8distanceE
	.align		8
        /*00e8*/ 	.dword	_ZN34_INTERNAL_97f9fbcf_4_k_cu_c14f05b66thrust24THRUST_300001_SM_1000_NS8cuda_cub3parE
	.align		8
        /*00f0*/ 	.dword	_ZN34_INTERNAL_97f9fbcf_4_k_cu_c14f05b66thrust24THRUST_300001_SM_1000_NS8cuda_cub10par_nosyncE
	.align		8
        /*00f8*/ 	.dword	_ZN34_INTERNAL_97f9fbcf_4_k_cu_c14f05b66thrust24THRUST_300001_SM_1000_NS6system6detail10sequential3seqE
	.align		8
        /*0100*/ 	.dword	_ZN34_INTERNAL_97f9fbcf_4_k_cu_c14f05b66thrust24THRUST_300001_SM_1000_NS12placeholders2_1E
	.align		8
        /*0108*/ 	.dword	_ZN34_INTERNAL_97f9fbcf_4_k_cu_c14f05b66thrust24THRUST_300001_SM_1000_NS12placeholders2_2E
	.align		8
        /*0110*/ 	.dword	_ZN34_INTERNAL_97f9fbcf_4_k_cu_c14f05b66thrust24THRUST_300001_SM_1000_NS12placeholders2_3E
	.align		8
        /*0118*/ 	.dword	_ZN34_INTERNAL_97f9fbcf_4_k_cu_c14f05b66thrust24THRUST_300001_SM_1000_NS12placeholders2_4E
	.align		8
        /*0120*/ 	.dword	_ZN34_INTERNAL_97f9fbcf_4_k_cu_c14f05b66thrust24THRUST_300001_SM_1000_NS12placeholders2_5E
	.align		8
        /*0128*/ 	.dword	_ZN34_INTERNAL_97f9fbcf_4_k_cu_c14f05b66thrust24THRUST_300001_SM_1000_NS12placeholders2_6E
	.align		8
        /*0130*/ 	.dword	_ZN34_INTERNAL_97f9fbcf_4_k_cu_c14f05b66thrust24THRUST_300001_SM_1000_NS12placeholders2_7E
	.align		8
        /*0138*/ 	.dword	_ZN34_INTERNAL_97f9fbcf_4_k_cu_c14f05b66thrust24THRUST_300001_SM_1000_NS12placeholders2_8E
	.align		8
        /*0140*/ 	.dword	_ZN34_INTERNAL_97f9fbcf_4_k_cu_c14f05b66thrust24THRUST_300001_SM_1000_NS12placeholders2_9E
	.align		8
        /*0148*/ 	.dword	_ZN34_INTERNAL_97f9fbcf_4_k_cu_c14f05b66thrust24THRUST_300001_SM_1000_NS12placeholders3_10E
	.align		8
        /*0150*/ 	.dword	_ZN34_INTERNAL_97f9fbcf_4_k_cu_c14f05b66thrust24THRUST_300001_SM_1000_NS3seqE


//--------------------- .text._ZN3cub18CUB_300001_SM_10006detail11EmptyKernelIvEEvv --------------------------
	.section	.text._ZN3cub18CUB_300001_SM_10006detail11EmptyKernelIvEEvv,"ax",@progbits
	.align	128
        .global         _ZN3cub18CUB_300001_SM_10006detail11EmptyKernelIvEEvv
        .type           _ZN3cub18CUB_300001_SM_10006detail11EmptyKernelIvEEvv,@function
        .size           _ZN3cub18CUB_300001_SM_10006detail11EmptyKernelIvEEvv,(.L_x_22 - _ZN3cub18CUB_300001_SM_10006detail11EmptyKernelIvEEvv)
        .other          _ZN3cub18CUB_300001_SM_10006detail11EmptyKernelIvEEvv,@"STO_CUDA_ENTRY STV_DEFAULT"
_ZN3cub18CUB_300001_SM_10006detail11EmptyKernelIvEEvv:
.text._ZN3cub18CUB_300001_SM_10006detail11EmptyKernelIvEEvv:
[----:B------:R-:W-:Y:S01]  /*0000*/  LDC R1, c[0x0][0x37c] ;  /* 0x0000df00ff017b82 */ /* 0x000fe20000000800 */
[----:B------:R-:W-:Y:S05]  /*0010*/  EXIT ;  /* 0x000000000000794d */ /* 0x000fea0003800000 */
.L_x_0:
[----:B------:R-:W-:-:S00]  /*0020*/  BRA `(.L_x_0) ;  /* 0xfffffffc00fc7947 */ /* 0x000fc0000383ffff */
[----:B------:R-:W-:-:S00]  /*0030*/  NOP ;  /* 0x0000000000007918 */ /* 0x000fc00000000000 */
        /* <DEDUP_REMOVED lines=12> */
.L_x_22:


//--------------------- .text._Z21detectConflictsKernelPiS_S_S_S_i --------------------------
	.section	.text._Z21detectConflictsKernelPiS_S_S_S_i,"ax",@progbits
	.align	128
        .global         _Z21detectConflictsKernelPiS_S_S_S_i
        .type           _Z21detectConflictsKernelPiS_S_S_S_i,@function
        .size           _Z21detectConflictsKernelPiS_S_S_S_i,(.L_x_23 - _Z21detectConflictsKernelPiS_S_S_S_i)
        .other          _Z21detectConflictsKernelPiS_S_S_S_i,@"STO_CUDA_ENTRY STV_DEFAULT"
_Z21detectConflictsKernelPiS_S_S_S_i:
.text._Z21detectConflictsKernelPiS_S_S_S_i:
[----:B------:R-:W-:Y:S01]  /*0000*/  LDC R1, c[0x0][0x37c] ;  /* 0x0000df00ff017b82 */ /* 0x000fe20000000800 */
[----:B------:R-:W0:Y:S07]  /*0010*/  S2R R0, SR_TID.X ;  /* 0x0000000000007919 */ /* 0x000e2e0000002100 */
[----:B------:R-:W0:Y:S01]  /*0020*/  S2UR UR6, SR_CTAID.X ;  /* 0x00000000000679c3 */ /* 0x000e220000002500 */
[----:B------:R-:W1:Y:S07]  /*0030*/  LDCU.64 UR4, c[0x0][0x358] ;  /* 0x00006b00ff0477ac */ /* 0x000e6e0008000a00 */
[----:B------:R-:W0:Y:S08]  /*0040*/  LDC R3, c[0x0][0x360] ;  /* 0x0000d800ff037b82 */ /* 0x000e300000000800 */
[----:B------:R-:W2:Y:S01]  /*0050*/  LDC.64 R4, c[0x0][0x380] ;  /* 0x0000e000ff047b82 */ /* 0x000ea20000000a00 */
[----:B0-----:R-:W-:-:S04]  /*0060*/  IMAD R3, R3, UR6, R0 ;  /* 0x0000000603037c24 */ /* 0x001fc8000f8e0200 */
[----:B--2---:R-:W-:-:S03]  /*0070*/  IMAD.WIDE R4, R3, 0x4, R4 ;  /* 0x0000000403047825 */ /* 0x004fc600078e0204 */
[----:B------:R-:W0:Y:S02]  /*0080*/  LDC.64 R2, c[0x0][0x3a0] ;  /* 0x0000e800ff027b82 */ /* 0x000e240000000a00 */
[----:B-1----:R-:W0:Y:S02]  /*0090*/  LDG.E R0, desc[UR4][R4.64] ;  /* 0x0000000404007981 */ /* 0x002e24000c1e1900 */
[----:B0-----:R-:W-:-:S05]  /*00a0*/  IMAD.WIDE R2, R0, 0x4, R2 ;  /* 0x0000000400027825 */ /* 0x001fca00078e0202 */
[----:B------:R-:W2:Y:S02]  /*00b0*/  LDG.E R12, desc[UR4][R2.64] ;  /* 0x00000004020c7981 */ /* 0x000ea4000c1e1900 */
[----:B--2---:R-:W-:-:S13]  /*00c0*/  ISETP.GE.AND P0, PT, R12, 0x1, PT ;  /* 0x000000010c00780c */ /* 0x004fda0003f06270 */
[----:B------:R-:W-:Y:S05]  /*00d0*/  @!P0 EXIT ;  /* 0x000000000000894d */ /* 0x000fea0003800000 */
[----:B------:R-:W0:Y:S01]  /*00e0*/  LDC.64 R10, c[0x0][0x398] ;  /* 0x0000e600ff0a7b82 */ /* 0x000e220000000a00 */
[----:B------:R-:W-:Y:S01]  /*00f0*/  HFMA2 R17, -RZ, RZ, 0, 0 ;  /* 0x00000000ff117431 */ /* 0x000fe200000001ff */
[----:B------:R-:W-:Y:S01]  /*0100*/  MOV R16, R12 ;  /* 0x0000000c00107202 */ /* 0x000fe20000000f00 */
[----:B------:R-:W1:Y:S05]  /*0110*/  LDCU UR6, c[0x0][0x3a8] ;  /* 0x00007500ff0677ac */ /* 0x000e6a0008000800 */
[----:B------:R-:W2:Y:S08]  /*0120*/  LDC.64 R4, c[0x0][0x398] ;  /* 0x0000e600ff047b82 */ /* 0x000eb00000000a00 */
[----:B------:R-:W3:Y:S08]  /*0130*/  LDC.64 R6, c[0x0][0x388] ;  /* 0x0000e200ff067b82 */ /* 0x000ef00000000a00 */
[----:B------:R-:W4:Y:S01]  /*0140*/  LDC.64 R8, c[0x0][0x390] ;  /* 0x0000e400ff087b82 */ /* 0x000f220000000a00 */
[----:B01----:R-:W-:-:S07]  /*0150*/  IMAD.WIDE R10, R0, 0x4, R10 ;  /* 0x00000004000a7825 */ /* 0x003fce00078e020a */
.L_x_3:
[----:B0-----:R-:W-:Y:S01]  /*0160*/  IMAD R15, R0, UR6, R17 ;  /* 0x00000006000f7c24 */ /* 0x001fe2000f8e0211 */
[----:B------:R-:W5:Y:S03]  /*0170*/  LDG.E R19, desc[UR4][R10.64] ;  /* 0x000000040a137981 */ /* 0x000f66000c1e1900 */
[----:B---3--:R-:W-:-:S05]  /*0180*/  IMAD.WIDE R14, R15, 0x4, R6 ;  /* 0x000000040f0e7825 */ /* 0x008fca00078e0206 */
[----:B------:R-:W2:Y:S02]  /*0190*/  LDG.E R21, desc[UR4][R14.64] ;  /* 0x000000040e157981 */ /* 0x000ea4000c1e1900 */
[----:B--2---:R-:W-:-:S05]  /*01a0*/  IMAD.WIDE R12, R21, 0x4, R4 ;  /* 0x00000004150c7825 */ /* 0x004fca00078e0204 */
[----:B------:R-:W5:Y:S01]  /*01b0*/  LDG.E R18, desc[UR4][R12.64] ;  /* 0x000000040c127981 */ /* 0x000f62000c1e1900 */
[----:B------:R-:W-:Y:S01]  /*01c0*/  BSSY.RECONVERGENT B0, `(.L_x_1) ;  /* 0x000000b000007945 */ /* 0x000fe20003800200 */
[----:B------:R-:W-:Y:S02]  /*01d0*/  IADD3 R17, PT, PT, R17, 0x1, RZ ;  /* 0x0000000111117810 */ /* 0x000fe40007ffe0ff */
[----:B-----5:R-:W-:-:S04]  /*01e0*/  ISETP.NE.AND P0, PT, R18, R19, PT ;  /* 0x000000131200720c */ /* 0x020fc80003f05270 */
[----:B------:R-:W-:-:S13]  /*01f0*/  ISETP.GE.OR P0, PT, R21, R0, P0 ;  /* 0x000000001500720c */ /* 0x000fda0000706670 */
[----:B------:R-:W-:Y:S05]  /*0200*/  @P0 BRA `(.L_x_2) ;  /* 0x0000000000180947 */ /* 0x000fea0003800000 */
[----:B------:R-:W-:Y:S01]  /*0210*/  MOV R19, 0x1 ;  /* 0x0000000100137802 */ /* 0x000fe20000000f00 */
[C---:B----4-:R-:W-:Y:S01]  /*0220*/  IMAD.WIDE R14, R21.reuse, 0x4, R8 ;  /* 0x00000004150e7825 */ /* 0x050fe200078e0208 */
[----:B------:R-:W-:-:S04]  /*0230*/  IADD3 R21, PT, PT, -R21, RZ, RZ ;  /* 0x000000ff15157210 */ /* 0x000fc80007ffe1ff */
[----:B------:R0:W-:Y:S04]  /*0240*/  STG.E desc[UR4][R14.64], R19 ;  /* 0x000000130e007986 */ /* 0x0001e8000c101904 */
[----:B------:R0:W-:Y:S04]  /*0250*/  STG.E desc[UR4][R12.64], R21 ;  /* 0x000000150c007986 */ /* 0x0001e8000c101904 */
[----:B------:R0:W5:Y:S02]  /*0260*/  LDG.E R16, desc[UR4][R2.64] ;  /* 0x0000000402107981 */ /* 0x000164000c1e1900 */
.L_x_2:
[----:B------:R-:W-:Y:S05]  /*0270*/  BSYNC.RECONVERGENT B0 ;  /* 0x0000000000007941 */ /* 0x000fea0003800200 */
.L_x_1:
[----:B-----5:R-:W-:-:S13]  /*0280*/  ISETP.GE.AND P0, PT, R17, R16, PT ;  /* 0x000000101100720c */ /* 0x020fda0003f06270 */
[----:B------:R-:W-:Y:S05]  /*0290*/  @!P0 BRA `(.L_x_3) ;  /* 0xfffffffc00b08947 */ /* 0x000fea000383ffff */
[----:B------:R-:W-:Y:S05]  /*02a0*/  EXIT ;  /* 0x000000000000794d */ /* 0x000fea0003800000 */
.L_x_4:
        /* <DEDUP_REMOVED lines=13> */
.L_x_23:


//--------------------- .text._Z13findConflictsPiS_ --------------------------
	.section	.text._Z13findConflictsPiS_,"ax",@progbits
	.align	128
        .global         _Z13findConflictsPiS_
        .type           _Z13findConflictsPiS_,@function
        .size           _Z13findConflictsPiS_,(.L_x_24 - _Z13findConflictsPiS_)
        .other          _Z13findConflictsPiS_,@"STO_CUDA_ENTRY STV_DEFAULT"
_Z13findConflictsPiS_:
.text._Z13findConflictsPiS_:
[----:B------:R-:W-:Y:S01]  /*0000*/  LDC R1, c[0x0][0x37c] ;  /* 0x0000df00ff017b82 */ /* 0x000fe20000000800 */
[----:B------:R-:W0:Y:S07]  /*0010*/  S2R R0, SR_TID.X ;  /* 0x0000000000007919 */ /* 0x000e2e0000002100 */
[----:B------:R-:W0:Y:S01]  /*0020*/  S2UR UR6, SR_CTAID.X ;  /* 0x00000000000679c3 */ /* 0x000e220000002500 */
[----:B------:R-:W1:Y:S07]  /*0030*/  LDCU.64 UR4, c[0x0][0x358] ;  /* 0x00006b00ff0477ac */ /* 0x000e6e0008000a00 */
[----:B------:R-:W0:Y:S08]  /*0040*/  LDC R5, c[0x0][0x360] ;  /* 0x0000d800ff057b82 */ /* 0x000e300000000800 */
[----:B------:R-:W2:Y:S01]  /*0050*/  LDC.64 R2, c[0x0][0x388] ;  /* 0x0000e200ff027b82 */ /* 0x000ea20000000a00 */
[----:B0-----:R-:W-:-:S04]  /*0060*/  IMAD R5, R5, UR6, R0 ;  /* 0x0000000605057c24 */ /* 0x001fc8000f8e0200 */
[----:B--2---:R-:W-:-:S05]  /*0070*/  IMAD.WIDE R2, R5, 0x4, R2 ;  /* 0x0000000405027825 */ /* 0x004fca00078e0202 */
[----:B-1----:R-:W2:Y:S04]  /*0080*/  LDG.E R7, desc[UR4][R2.64] ;  /* 0x0000000402077981 */ /* 0x002ea8000c1e1900 */
[----:B------:R-:W2:Y:S02]  /*0090*/  LDG.E R0, desc[UR4][R2.64+0x4] ;  /* 0x0000040402007981 */ /* 0x000ea4000c1e1900 */
[----:B--2---:R-:W-:-:S13]  /*00a0*/  ISETP.GE.AND P0, PT, R7, R0, PT ;  /* 0x000000000700720c */ /* 0x004fda0003f06270 */
[----:B------:R-:W-:Y:S05]  /*00b0*/  @P0 EXIT ;  /* 0x000000000000094d */ /* 0x000fea0003800000 */
[----:B------:R-:W0:Y:S02]  /*00c0*/  LDC.64 R2, c[0x0][0x380] ;  /* 0x0000e000ff027b82 */ /* 0x000e240000000a00 */
[----:B0-----:R-:W-:-:S05]  /*00d0*/  IMAD.WIDE R2, R7, 0x4, R2 ;  /* 0x0000000407027825 */ /* 0x001fca00078e0202 */
[----:B------:R-:W-:Y:S01]  /*00e0*/  STG.E desc[UR4][R2.64], R5 ;  /* 0x0000000502007986 */ /* 0x000fe2000c101904 */
[----:B------:R-:W-:Y:S05]  /*00f0*/  EXIT ;  /* 0x000000000000794d */ /* 0x000fea0003800000 */
.L_x_5:
        /* <DEDUP_REMOVED lines=16> */
.L_x_24:


//--------------------- .text._Z9downsweepPiii    --------------------------
	.section	.text._Z9downsweepPiii,"ax",@progbits
	.align	128
        .global         _Z9downsweepPiii
        .type           _Z9downsweepPiii,@function
        .size           _Z9downsweepPiii,(.L_x_25 - _Z9downsweepPiii)
        .other          _Z9downsweepPiii,@"STO_CUDA_ENTRY STV_DEFAULT"
_Z9downsweepPiii:
.text._Z9downsweepPiii:
[----:B------:R-:W-:Y:S01]  /*0000*/  LDC R1, c[0x0][0x37c] ;  /* 0x0000df00ff017b82 */ /* 0x000fe20000000800 */
[----:B------:R-:W0:Y:S07]  /*0010*/  S2R R5, SR_TID.X ;  /* 0x0000000000057919 */ /* 0x000e2e0000002100 */
[----:B------:R-:W0:Y:S08]  /*0020*/  S2UR UR4, SR_CTAID.X ;  /* 0x00000000000479c3 */ /* 0x000e300000002500 */
[----:B------:R-:W0:Y:S08]  /*0030*/  LDC R0, c[0x0][0x360] ;  /* 0x0000d800ff007b82 */ /* 0x000e300000000800 */
[----:B------:R-:W1:Y:S08]  /*0040*/  LDC.64 R6, c[0x0][0x388] ;  /* 0x0000e200ff067b82 */ /* 0x000e700000000a00 */
[----:B------:R-:W2:Y:S01]  /*0050*/  LDC.64 R2, c[0x0][0x380] ;  /* 0x0000e000ff027b82 */ /* 0x000ea20000000a00 */
[----:B0-----:R-:W-:Y:S01]  /*0060*/  IMAD R0, R0, UR4, R5 ;  /* 0x0000000400007c24 */ /* 0x001fe2000f8e0205 */
[----:B------:R-:W0:Y:S03]  /*0070*/  LDCU.64 UR4, c[0x0][0x358] ;  /* 0x00006b00ff0477ac */ /* 0x000e260008000a00 */
[----:B-1----:R-:W-:-:S02]  /*0080*/  IMAD R4, R0, R7, R7 ;  /* 0x0000000700047224 */ /* 0x002fc400078e0207 */
[----:B------:R-:W-:-:S03]  /*0090*/  IMAD R0, R0, R7, R6 ;  /* 0x0000000700007224 */ /* 0x000fc600078e0206 */
[----:B------:R-:W-:Y:S02]  /*00a0*/  IADD3 R5, PT, PT, R4, -0x1, RZ ;  /* 0xffffffff04057810 */ /* 0x000fe40007ffe0ff */
[----:B------:R-:W-:-:S03]  /*00b0*/  IADD3 R7, PT, PT, R0, -0x1, RZ ;  /* 0xffffffff00077810 */ /* 0x000fc60007ffe0ff */
[----:B--2---:R-:W-:-:S04]  /*00c0*/  IMAD.WIDE R4, R5, 0x4, R2 ;  /* 0x0000000405047825 */ /* 0x004fc800078e0202 */
[----:B------:R-:W-:Y:S02]  /*00d0*/  IMAD.WIDE R2, R7, 0x4, R2 ;  /* 0x0000000407027825 */ /* 0x000fe400078e0202 */
[----:B0-----:R-:W2:Y:S04]  /*00e0*/  LDG.E R7, desc[UR4][R4.64] ;  /* 0x0000000404077981 */ /* 0x001ea8000c1e1900 */
[----:B------:R-:W3:Y:S04]  /*00f0*/  LDG.E R0, desc[UR4][R2.64] ;  /* 0x0000000402007981 */ /* 0x000ee8000c1e1900 */
[----:B--2---:R-:W-:Y:S01]  /*0100*/  STG.E desc[UR4][R2.64], R7 ;  /* 0x0000000702007986 */ /* 0x004fe2000c101904 */
[----:B---3--:R-:W-:-:S05]  /*0110*/  IADD3 R9, PT, PT, R0, R7, RZ ;  /* 0x0000000700097210 */ /* 0x008fca0007ffe0ff */
[----:B------:R-:W-:Y:S01]  /*0120*/  STG.E desc[UR4][R4.64], R9 ;  /* 0x0000000904007986 */ /* 0x000fe2000c101904 */
[----:B------:R-:W-:Y:S05]  /*0130*/  EXIT ;  /* 0x000000000000794d */ /* 0x000fea0003800000 */
.L_x_6:
        /* <DEDUP_REMOVED lines=12> */
.L_x_25:


//--------------------- .text._Z7upsweepPiiii     --------------------------
	.section	.text._Z7upsweepPiiii,"ax",@progbits
	.align	128
        .global         _Z7upsweepPiiii
        .type           _Z7upsweepPiiii,@function
        .size           _Z7upsweepPiiii,(.L_x_26 - _Z7upsweepPiiii)
        .other          _Z7upsweepPiiii,@"STO_CUDA_ENTRY STV_DEFAULT"
_Z7upsweepPiiii:
.text._Z7upsweepPiiii:
[----:B------:R-:W-:Y:S01]  /*0000*/  LDC R1, c[0x0][0x37c] ;  /* 0x0000df00ff017b82 */ /* 0x000fe20000000800 */
[----:B------:R-:W0:Y:S07]  /*0010*/  S2R R3, SR_TID.X ;  /* 0x0000000000037919 */ /* 0x000e2e0000002100 */
[----:B------:R-:W0:Y:S01]  /*0020*/  S2UR UR4, SR_CTAID.X ;  /* 0x00000000000479c3 */ /* 0x000e220000002500 */
[----:B------:R-:W1:Y:S07]  /*0030*/  LDCU UR5, c[0x0][0x388] ;  /* 0x00007100ff0577ac */ /* 0x000e6e0008000800 */
[----:B------:R-:W0:Y:S08]  /*0040*/  LDC R0, c[0x0][0x360] ;  /* 0x0000d800ff007b82 */ /* 0x000e300000000800 */
[----:B------:R-:W2:Y:S01]  /*0050*/  LDC R7, c[0x0][0x390] ;  /* 0x0000e400ff077b82 */ /* 0x000ea20000000800 */
[----:B0-----:R-:W-:-:S04]  /*0060*/  IMAD R0, R0, UR4, R3 ;  /* 0x0000000400007c24 */ /* 0x001fc8000f8e0203 */
[----:B--2---:R-:W-:-:S05]  /*0070*/  IMAD R5, R0, R7, R7 ;  /* 0x0000000700057224 */ /* 0x004fca00078e0207 */
[----:B-1----:R-:W-:-:S13]  /*0080*/  ISETP.GT.AND P0, PT, R5, UR5, PT ;  /* 0x0000000505007c0c */ /* 0x002fda000bf04270 */
[----:B------:R-:W-:Y:S05]  /*0090*/  @P0 EXIT ;  /* 0x000000000000094d */ /* 0x000fea0003800000 */
[----:B------:R-:W0:Y:S01]  /*00a0*/  LDCU UR6, c[0x0][0x38c] ;  /* 0x00007180ff0677ac */ /* 0x000e220008000800 */
[----:B------:R-:W1:Y:S01]  /*00b0*/  LDC.64 R2, c[0x0][0x380] ;  /* 0x0000e000ff027b82 */ /* 0x000e620000000a00 */
[----:B------:R-:W2:Y:S01]  /*00c0*/  LDCU.64 UR4, c[0x0][0x358] ;  /* 0x00006b00ff0477ac */ /* 0x000ea20008000a00 */
[----:B0-----:R-:W-:-:S05]  /*00d0*/  IMAD R0, R0, R7, UR6 ;  /* 0x0000000600007e24 */ /* 0x001fca000f8e0207 */
[----:B------:R-:W-:Y:S01]  /*00e0*/  IADD3 R7, PT, PT, R0, -0x1, RZ ;  /* 0xffffffff00077810 */ /* 0x000fe20007ffe0ff */
[----:B-1----:R-:W-:-:S04]  /*00f0*/  IMAD.WIDE R4, R5, 0x4, R2 ;  /* 0x0000000405047825 */ /* 0x002fc800078e0202 */
[----:B------:R-:W-:Y:S02]  /*0100*/  IMAD.WIDE R2, R7, 0x4, R2 ;  /* 0x0000000407027825 */ /* 0x000fe400078e0202 */
[----:B--2---:R-:W2:Y:S04]  /*0110*/  LDG.E R7, desc[UR4][R4.64+-0x4] ;  /* 0xfffffc0404077981 */ /* 0x004ea8000c1e1900 */
[----:B------:R-:W2:Y:S02]  /*0120*/  LDG.E R2, desc[UR4][R2.64] ;  /* 0x0000000402027981 */ /* 0x000ea4000c1e1900 */
[----:B--2---:R-:W-:-:S05]  /*0130*/  IADD3 R7, PT, PT, R2, R7, RZ ;  /* 0x0000000702077210 */ /* 0x004fca0007ffe0ff */
[----:B------:R-:W-:Y:S01]  /*0140*/  STG.E desc[UR4][R4.64+-0x4], R7 ;  /* 0xfffffc0704007986 */ /* 0x000fe2000c101904 */
[----:B------:R-:W-:Y:S05]  /*0150*/  EXIT ;  /* 0x000000000000794d */ /* 0x000fea0003800000 */
.L_x_7:
        /* <DEDUP_REMOVED lines=10> */
.L_x_26:


//--------------------- .text._Z20assign_colors_kerneliPiiS_S_S_S_Pb --------------------------
	.section	.text._Z20assign_colors_kerneliPiiS_S_S_S_Pb,"ax",@progbits
	.align	128
        .global         _Z20assign_colors_kerneliPiiS_S_S_S_Pb
        .type           _Z20assign_colors_kerneliPiiS_S_S_S_Pb,@function
        .size           _Z20assign_colors_kerneliPiiS_S_S_S_Pb,(.L_x_27 - _Z20assign_colors_kerneliPiiS_S_S_S_Pb)
        .other          _Z20assign_colors_kerneliPiiS_S_S_S_Pb,@"STO_CUDA_ENTRY STV_DEFAULT"
_Z20assign_colors_kerneliPiiS_S_S_S_Pb:
.text._Z20assign_colors_kerneliPiiS_S_S_S_Pb:
[----:B------:R-:W-:Y:S01]  /*0000*/  LDC R1, c[0x0][0x37c] ;  /* 0x0000df00ff017b82 */ /* 0x000fe20000000800 */
[----:B------:R-:W0:Y:S01]  /*0010*/  LDCU UR7, c[0x0][0x390] ;  /* 0x00007200ff0777ac */ /* 0x000e220008000800 */
[----:B------:R-:W1:Y:S06]  /*0020*/  S2R R5, SR_TID.X ;  /* 0x0000000000057919 */ /* 0x000e6c0000002100 */
[----:B------:R-:W1:Y:S01]  /*0030*/  S2UR UR6, SR_CTAID.X ;  /* 0x00000000000679c3 */ /* 0x000e620000002500 */
[----:B------:R-:W2:Y:S07]  /*0040*/  LDCU.64 UR4, c[0x0][0x358] ;  /* 0x00006b00ff0477ac */ /* 0x000eae0008000a00 */
[----:B------:R-:W1:Y:S01]  /*0050*/  LDC R0, c[0x0][0x360] ;  /* 0x0000d800ff007b82 */ /* 0x000e620000000800 */
[----:B0-----:R-:W-:-:S05]  /*0060*/  IMAD.U32 R3, RZ, RZ, UR7 ;  /* 0x00000007ff037e24 */ /* 0x001fca000f8e00ff */
[----:B------:R-:W-:Y:S01]  /*0070*/  ISETP.GE.AND P0, PT, R3, RZ, PT ;  /* 0x000000ff0300720c */ /* 0x000fe20003f06270 */
[----:B-1----:R-:W-:-:S12]  /*0080*/  IMAD R0, R0, UR6, R5 ;  /* 0x0000000600007c24 */ /* 0x002fd8000f8e0205 */
[----:B--2---:R-:W-:Y:S05]  /*0090*/  @!P0 BRA `(.L_x_8) ;  /* 0x0000000000e08947 */ /* 0x004fea0003800000 */
[C---:B------:R-:W-:Y:S01]  /*00a0*/  ISETP.GE.U32.AND P1, PT, R3.reuse, 0x7, PT ;  /* 0x000000070300780c */ /* 0x040fe20003f26070 */
[----:B------:R-:W-:Y:S02]  /*00b0*/  VIADD R2, R3, 0x1 ;  /* 0x0000000103027836 */ /* 0x000fe40000000000 */
[----:B------:R-:W-:Y:S02]  /*00c0*/  IMAD R6, R0, R3, R0 ;  /* 0x0000000300067224 */ /* 0x000fe400078e0200 */
[----:B------:R-:W-:Y:S01]  /*00d0*/  IMAD.MOV.U32 R7, RZ, RZ, RZ ;  /* 0x000000ffff077224 */ /* 0x000fe200078e00ff */
[----:B------:R-:W-:-:S04]  /*00e0*/  LOP3.LUT R11, R2, 0x7, RZ, 0xc0, !PT ;  /* 0x00000007020b7812 */ /* 0x000fc800078ec0ff */
[----:B------:R-:W-:-:S03]  /*00f0*/  ISETP.NE.AND P0, PT, R11, RZ, PT ;  /* 0x000000ff0b00720c */ /* 0x000fc60003f05270 */
[----:B------:R-:W-:Y:S10]  /*0100*/  @!P1 BRA `(.L_x_9) ;  /* 0x00000000004c9947 */ /* 0x000ff40003800000 */
[----:B------:R-:W0:Y:S01]  /*0110*/  LDC.64 R12, c[0x0][0x3b8] ;  /* 0x0000ee00ff0c7b82 */ /* 0x000e220000000a00 */
[----:B------:R-:W-:Y:S01]  /*0120*/  LOP3.LUT R7, R2, 0xfffffff8, RZ, 0xc0, !PT ;  /* 0xfffffff802077812 */ /* 0x000fe200078ec0ff */
[----:B------:R-:W-:-:S04]  /*0130*/  IMAD.MOV.U32 R9, RZ, RZ, R6 ;  /* 0x000000ffff097224 */ /* 0x000fc800078e0006 */
[----:B------:R-:W-:-:S07]  /*0140*/  IMAD.MOV R8, RZ, RZ, -R7 ;  /* 0x000000ffff087224 */ /* 0x000fce00078e0a07 */
.L_x_10:
[----:B------:R-:W-:Y:S01]  /*0150*/  SHF.R.S32.HI R10, RZ, 0x1f, R9 ;  /* 0x0000001fff0a7819 */ /* 0x000fe20000011409 */
[----:B------:R-:W-:Y:S01]  /*0160*/  VIADD R8, R8, 0x8 ;  /* 0x0000000808087836 */ /* 0x000fe20000000000 */
[C---:B01----:R-:W-:Y:S01]  /*0170*/  IADD3 R4, P1, P2, R9.reuse, 0x3, R12 ;  /* 0x0000000309047810 */ /* 0x043fe20007a3e00c */
[----:B------:R-:W-:-:S03]  /*0180*/  VIADD R9, R9, 0x8 ;  /* 0x0000000809097836 */ /* 0x000fc60000000000 */
[----:B------:R-:W-:Y:S02]  /*0190*/  IADD3.X R5, PT, PT, R10, R13, RZ, P1, P2 ;  /* 0x0000000d0a057210 */ /* 0x000fe40000fe44ff */
[----:B------:R-:W-:-:S03]  /*01a0*/  ISETP.NE.AND P1, PT, R8, RZ, PT ;  /* 0x000000ff0800720c */ /* 0x000fc60003f25270 */
[----:B------:R1:W-:Y:S04]  /*01b0*/  STG.E.U8 desc[UR4][R4.64+-0x3], RZ ;  /* 0xfffffdff04007986 */ /* 0x0003e8000c101104 */
[----:B------:R1:W-:Y:S04]  /*01c0*/  STG.E.U8 desc[UR4][R4.64+-0x2], RZ ;  /* 0xfffffeff04007986 */ /* 0x0003e8000c101104 */
[----:B------:R1:W-:Y:S04]  /*01d0*/  STG.E.U8 desc[UR4][R4.64+-0x1], RZ ;  /* 0xffffffff04007986 */ /* 0x0003e8000c101104 */
[----:B------:R1:W-:Y:S04]  /*01e0*/  STG.E.U8 desc[UR4][R4.64], RZ ;  /* 0x000000ff04007986 */ /* 0x0003e8000c101104 */
[----:B------:R1:W-:Y:S04]  /*01f0*/  STG.E.U8 desc[UR4][R4.64+0x1], RZ ;  /* 0x000001ff04007986 */ /* 0x0003e8000c101104 */
[----:B------:R1:W-:Y:S04]  /*0200*/  STG.E.U8 desc[UR4][R4.64+0x2], RZ ;  /* 0x000002ff04007986 */ /* 0x0003e8000c101104 */
[----:B------:R1:W-:Y:S04]  /*0210*/  STG.E.U8 desc[UR4][R4.64+0x3], RZ ;  /* 0x000003ff04007986 */ /* 0x0003e8000c101104 */
[----:B------:R1:W-:Y:S01]  /*0220*/  STG.E.U8 desc[UR4][R4.64+0x4], RZ ;  /* 0x000004ff04007986 */ /* 0x0003e2000c101104 */
[----:B------:R-:W-:Y:S05]  /*0230*/  @P1 BRA `(.L_x_10) ;  /* 0xfffffffc00c41947 */ /* 0x000fea000383ffff */
.L_x_9:
[----:B------:R-:W-:Y:S05]  /*0240*/  @!P0 BRA `(.L_x_8) ;  /* 0x0000000000748947 */ /* 0x000fea0003800000 */
[----:B------:R-:W-:Y:S02]  /*0250*/  ISETP.GE.U32.AND P0, PT, R11, 0x4, PT ;  /* 0x000000040b00780c */ /* 0x000fe40003f06070 */
[----:B------:R-:W-:-:S11]  /*0260*/  LOP3.LUT P1, R2, R2, 0x3, RZ, 0xc0, !PT ;  /* 0x0000000302027812 */ /* 0x000fd6000782c0ff */
[----:B------:R-:W-:Y:S05]  /*0270*/  @!P0 BRA `(.L_x_11) ;  /* 0x0000000000248947 */ /* 0x000fea0003800000 */
[----:B------:R-:W0:Y:S01]  /*0280*/  LDCU.64 UR6, c[0x0][0x3b8] ;  /* 0x00007700ff0677ac */ /* 0x000e220008000a00 */
[----:B-1----:R-:W-:Y:S02]  /*0290*/  IMAD.IADD R5, R6, 0x1, R7 ;  /* 0x0000000106057824 */ /* 0x002fe400078e0207 */
[----:B------:R-:W-:-:S03]  /*02a0*/  VIADD R7, R7, 0x4 ;  /* 0x0000000407077836 */ /* 0x000fc60000000000 */
[----:B0-----:R-:W-:-:S04]  /*02b0*/  IADD3 R4, P0, PT, R5, UR6, RZ ;  /* 0x0000000605047c10 */ /* 0x001fc8000ff1e0ff */
[----:B------:R-:W-:-:S05]  /*02c0*/  LEA.HI.X.SX32 R5, R5, UR7, 0x1, P0 ;  /* 0x0000000705057c11 */ /* 0x000fca00080f0eff */
[----:B------:R0:W-:Y:S04]  /*02d0*/  STG.E.U8 desc[UR4][R4.64], RZ ;  /* 0x000000ff04007986 */ /* 0x0001e8000c101104 */
[----:B------:R0:W-:Y:S04]  /*02e0*/  STG.E.U8 desc[UR4][R4.64+0x1], RZ ;  /* 0x000001ff04007986 */ /* 0x0001e8000c101104 */
[----:B------:R0:W-:Y:S04]  /*02f0*/  STG.E.U8 desc[UR4][R4.64+0x2], RZ ;  /* 0x000002ff04007986 */ /* 0x0001e8000c101104 */
[----:B------:R0:W-:Y:S02]  /*0300*/  STG.E.U8 desc[UR4][R4.64+0x3], RZ ;  /* 0x000003ff04007986 */ /* 0x0001e4000c101104 */
.L_x_11:
[----:B------:R-:W-:Y:S05]  /*0310*/  @!P1 BRA `(.L_x_8) ;  /* 0x0000000000409947 */ /* 0x000fea0003800000 */
[----:B01----:R-:W-:Y:S02]  /*0320*/  LOP3.LUT R4, R3, 0x1, RZ, 0xc0, !PT ;  /* 0x0000000103047812 */ /* 0x003fe400078ec0ff */
[----:B------:R-:W-:Y:S02]  /*0330*/  ISETP.NE.AND P1, PT, R2, 0x1, PT ;  /* 0x000000010200780c */ /* 0x000fe40003f25270 */
[----:B------:R-:W-:-:S13]  /*0340*/  ISETP.NE.U32.AND P0, PT, R4, 0x1, PT ;  /* 0x000000010400780c */ /* 0x000fda0003f05070 */
[----:B------:R-:W0:Y:S01]  /*0350*/  @P0 LDC.64 R8, c[0x0][0x3b8] ;  /* 0x0000ee00ff080b82 */ /* 0x000e220000000a00 */
[----:B------:R-:W-:Y:S05]  /*0360*/  @!P1 BRA `(.L_x_12) ;  /* 0x00000000001c9947 */ /* 0x000fea0003800000 */
[----:B------:R-:W1:Y:S01]  /*0370*/  LDCU.64 UR6, c[0x0][0x3b8] ;  /* 0x00007700ff0677ac */ /* 0x000e620008000a00 */
[----:B------:R-:W-:Y:S01]  /*0380*/  IMAD.IADD R2, R6, 0x1, R7 ;  /* 0x0000000106027824 */ /* 0x000fe200078e0207 */
[----:B------:R-:W-:-:S04]  /*0390*/  IADD3 R7, PT, PT, R7, 0x2, RZ ;  /* 0x0000000207077810 */ /* 0x000fc80007ffe0ff */
[----:B-1----:R-:W-:-:S04]  /*03a0*/  IADD3 R4, P1, PT, R2, UR6, RZ ;  /* 0x0000000602047c10 */ /* 0x002fc8000ff3e0ff */
[----:B------:R-:W-:-:S05]  /*03b0*/  LEA.HI.X.SX32 R5, R2, UR7, 0x1, P1 ;  /* 0x0000000702057c11 */ /* 0x000fca00088f0eff */
[----:B------:R1:W-:Y:S04]  /*03c0*/  STG.E.U8 desc[UR4][R4.64], RZ ;  /* 0x000000ff04007986 */ /* 0x0003e8000c101104 */
[----:B------:R1:W-:Y:S02]  /*03d0*/  STG.E.U8 desc[UR4][R4.64+0x1], RZ ;  /* 0x000001ff04007986 */ /* 0x0003e4000c101104 */
.L_x_12:
[----:B------:R-:W-:-:S05]  /*03e0*/  @P0 IMAD.IADD R6, R6, 0x1, R7 ;  /* 0x0000000106060824 */ /* 0x000fca00078e0207 */
[----:B01----:R-:W-:-:S04]  /*03f0*/  @P0 IADD3 R4, P1, PT, R6, R8, RZ ;  /* 0x0000000806040210 */ /* 0x003fc80007f3e0ff */
[----:B------:R-:W-:-:S05]  /*0400*/  @P0 LEA.HI.X.SX32 R5, R6, R9, 0x1, P1 ;  /* 0x0000000906050211 */ /* 0x000fca00008f0eff */
[----:B------:R2:W-:Y:S04]  /*0410*/  @P0 STG.E.U8 desc[UR4][R4.64], RZ ;  /* 0x000000ff04000986 */ /* 0x0005e8000c101104 */
.L_x_8:
[----:B------:R-:W3:Y:S01]  /*0420*/  LDC.64 R6, c[0x0][0x388] ;  /* 0x0000e200ff067b82 */ /* 0x000ee20000000a00 */
[----:B------:R-:W4:Y:S01]  /*0430*/  LDCU UR8, c[0x0][0x390] ;  /* 0x00007200ff0877ac */ /* 0x000f220008000800 */
[----:B------:R-:W3:Y:S06]  /*0440*/  LDCU.64 UR6, c[0x0][0x3b8] ;  /* 0x00007700ff0677ac */ /* 0x000eec0008000a00 */
[----:B012---:R-:W0:Y:S01]  /*0450*/  LDC.64 R4, c[0x0][0x398] ;  /* 0x0000e600ff047b82 */ /* 0x007e220000000a00 */
[----:B---3--:R-:W-:-:S05]  /*0460*/  IMAD.WIDE R6, R0, 0x4, R6 ;  /* 0x0000000400067825 */ /* 0x008fca00078e0206 */
[----:B------:R-:W0:Y:S02]  /*0470*/  LDG.E R2, desc[UR4][R6.64] ;  /* 0x0000000406027981 */ /* 0x000e24000c1e1900 */
[----:B0-----:R-:W-:-:S05]  /*0480*/  IMAD.WIDE R4, R2, 0x4, R4 ;  /* 0x0000000402047825 */ /* 0x001fca00078e0204 */
[----:B------:R-:W2:Y:S01]  /*0490*/  LDG.E R10, desc[UR4][R4.64] ;  /* 0x00000004040a7981 */ /* 0x000ea2000c1e1900 */
[----:B------:R-:W-:Y:S01]  /*04a0*/  BSSY.RECONVERGENT B0, `(.L_x_13) ;  /* 0x000001b000007945 */ /* 0x000fe20003800200 */
[----:B--2---:R-:W-:-:S13]  /*04b0*/  ISETP.GE.AND P0, PT, R10, 0x1, PT ;  /* 0x000000010a00780c */ /* 0x004fda0003f06270 */
[----:B----4-:R-:W-:Y:S05]  /*04c0*/  @!P0 BRA `(.L_x_14) ;  /* 0x0000000000608947 */ /* 0x010fea0003800000 */
[----:B------:R-:W0:Y:S01]  /*04d0*/  LDC.64 R6, c[0x0][0x3a0] ;  /* 0x0000e800ff067b82 */ /* 0x000e220000000a00 */
[----:B------:R-:W-:Y:S02]  /*04e0*/  IMAD.MOV.U32 R14, RZ, RZ, R10 ;  /* 0x000000ffff0e7224 */ /* 0x000fe400078e000a */
[----:B------:R-:W-:Y:S02]  /*04f0*/  IMAD R17, R0, R3, R0 ;  /* 0x0000000300117224 */ /* 0x000fe400078e0200 */
[----:B------:R-:W-:-:S03]  /*0500*/  IMAD.MOV.U32 R15, RZ, RZ, RZ ;  /* 0x000000ffff0f7224 */ /* 0x000fc600078e00ff */
[----:B------:R-:W1:Y:S04]  /*0510*/  LDC.64 R8, c[0x0][0x3a8] ;  /* 0x0000ea00ff087b82 */ /* 0x000e680000000a00 */
.L_x_17:
[----:B------:R-:W-:-:S04]  /*0520*/  IMAD.U32 R3, RZ, RZ, UR8 ;  /* 0x00000008ff037e24 */ /* 0x000fc8000f8e00ff */
[----:B0-----:R-:W-:-:S04]  /*0530*/  IMAD R11, R2, R3, R15 ;  /* 0x00000003020b7224 */ /* 0x001fc800078e020f */
[----:B0-----:R-:W-:-:S06]  /*0540*/  IMAD.WIDE R10, R11, 0x4, R6 ;  /* 0x000000040b0a7825 */ /* 0x001fcc00078e0206 */
[----:B------:R-:W1:Y:S02]  /*0550*/  LDG.E R11, desc[UR4][R10.64] ;  /* 0x000000040a0b7981 */ /* 0x000e64000c1e1900 */
[----:B-1----:R-:W-:-:S06]  /*0560*/  IMAD.WIDE R12, R11, 0x4, R8 ;  /* 0x000000040b0c7825 */ /* 0x002fcc00078e0208 */
[----:B------:R-:W2:Y:S01]  /*0570*/  LDG.E R12, desc[UR4][R12.64] ;  /* 0x000000040c0c7981 */ /* 0x000ea2000c1e1900 */
[----:B------:R-:W-:Y:S01]  /*0580*/  BSSY.RECONVERGENT B1, `(.L_x_15) ;  /* 0x000000a000017945 */ /* 0x000fe20003800200 */
[----:B------:R-:W-:Y:S01]  /*0590*/  VIADD R15, R15, 0x1 ;  /* 0x000000010f0f7836 */ /* 0x000fe20000000000 */
[----:B--2---:R-:W-:-:S13]  /*05a0*/  ISETP.GE.AND P0, PT, R12, RZ, PT ;  /* 0x000000ff0c00720c */ /* 0x004fda0003f06270 */
[----:B------:R-:W-:Y:S05]  /*05b0*/  @!P0 BRA `(.L_x_16) ;  /* 0x0000000000188947 */ /* 0x000fea0003800000 */
[----:B------:R-:W-:Y:S01]  /*05c0*/  IADD3 R11, PT, PT, R17, R12, RZ ;  /* 0x0000000c110b7210 */ /* 0x000fe20007ffe0ff */
[----:B------:R-:W-:-:S03]  /*05d0*/  IMAD.MOV.U32 R12, RZ, RZ, 0x1 ;  /* 0x00000001ff0c7424 */ /* 0x000fc600078e00ff */
[----:B------:R-:W-:-:S04]  /*05e0*/  IADD3 R10, P0, PT, R11, UR6, RZ ;  /* 0x000000060b0a7c10 */ /* 0x000fc8000ff1e0ff */
[----:B------:R-:W-:-:S05]  /*05f0*/  LEA.HI.X.SX32 R11, R11, UR7, 0x1, P0 ;  /* 0x000000070b0b7c11 */ /* 0x000fca00080f0eff */
[----:B------:R0:W-:Y:S04]  /*0600*/  STG.E.U8 desc[UR4][R10.64], R12 ;  /* 0x0000000c0a007986 */ /* 0x0001e8000c101104 */
[----:B------:R0:W5:Y:S02]  /*0610*/  LDG.E R14, desc[UR4][R4.64] ;  /* 0x00000004040e7981 */ /* 0x000164000c1e1900 */
.L_x_16:
[----:B------:R-:W-:Y:S05]  /*0620*/  BSYNC.RECONVERGENT B1 ;  /* 0x0000000000017941 */ /* 0x000fea0003800200 */
.L_x_15:
[----:B-----5:R-:W-:-:S13]  /*0630*/  ISETP.GE.AND P0, PT, R15, R14, PT ;  /* 0x0000000e0f00720c */ /* 0x020fda0003f06270 */
[----:B------:R-:W-:Y:S05]  /*0640*/  @!P0 BRA `(.L_x_17) ;  /* 0xfffffffc00b48947 */ /* 0x000fea000383ffff */
.L_x_14:
[----:B------:R-:W-:Y:S05]  /*0650*/  BSYNC.RECONVERGENT B0 ;  /* 0x0000000000007941 */ /* 0x000fea0003800200 */
.L_x_13:
[----:B------:R-:W-:-:S13]  /*0660*/  ISETP.GE.AND P0, PT, R3, RZ, PT ;  /* 0x000000ff0300720c */ /* 0x000fda0003f06270 */
[----:B------:R-:W-:Y:S05]  /*0670*/  @!P0 EXIT ;  /* 0x000000000000894d */ /* 0x000fea0003800000 */
[----:B------:R-:W-:Y:S01]  /*0680*/  BSSY.RECONVERGENT B0, `(.L_x_18) ;  /* 0x000000f000007945 */ /* 0x000fe20003800200 */
[----:B------:R-:W-:Y:S01]  /*0690*/  IMAD R0, R0, R3, R0 ;  /* 0x0000000300007224 */ /* 0x000fe200078e0200 */
[----:B------:R-:W1:Y:S01]  /*06a0*/  LDCU UR8, c[0x0][0x390] ;  /* 0x00007200ff0877ac */ /* 0x000e620008000800 */
[----:B------:R-:W-:Y:S01]  /*06b0*/  IMAD.MOV.U32 R7, RZ, RZ, RZ ;  /* 0x000000ffff077224 */ /* 0x000fe200078e00ff */
[----:B------:R-:W2:Y:S06]  /*06c0*/  LDCU.64 UR6, c[0x0][0x3b8] ;  /* 0x00007700ff0677ac */ /* 0x000eac0008000a00 */
.L_x_20:
[----:B------:R-:W-:-:S05]  /*06d0*/  IMAD.IADD R3, R0, 0x1, R7 ;  /* 0x0000000100037824 */ /* 0x000fca00078e0207 */
[----:B0-2---:R-:W-:-:S04]  /*06e0*/  IADD3 R4, P0, PT, R3, UR6, RZ ;  /* 0x0000000603047c10 */ /* 0x005fc8000ff1e0ff */
[----:B------:R-:W-:-:S05]  /*06f0*/  LEA.HI.X.SX32 R5, R3, UR7, 0x1, P0 ;  /* 0x0000000703057c11 */ /* 0x000fca00080f0eff */
[----:B------:R-:W2:Y:S02]  /*0700*/  LDG.E.U8 R4, desc[UR4][R4.64] ;  /* 0x0000000404047981 */ /* 0x000ea4000c1e1100 */
[----:B--2---:R-:W-:-:S13]  /*0710*/  ISETP.NE.AND P0, PT, R4, RZ, PT ;  /* 0x000000ff0400720c */ /* 0x004fda0003f05270 */
[----:B------:R-:W-:Y:S05]  /*0720*/  @!P0 BRA `(.L_x_19) ;  /* 0x0000000000108947 */ /* 0x000fea0003800000 */
[C---:B-1----:R-:W-:Y:S01]  /*0730*/  ISETP.NE.AND P0, PT, R7.reuse, UR8, PT ;  /* 0x0000000807007c0c */ /* 0x042fe2000bf05270 */
[----:B------:R-:W-:-:S12]  /*0740*/  VIADD R7, R7, 0x1 ;  /* 0x0000000107077836 */ /* 0x000fd80000000000 */
[----:B------:R-:W-:Y:S05]  /*0750*/  @P0 BRA `(.L_x_20) ;  /* 0xfffffffc00dc0947 */ /* 0x000fea000383ffff */
[----:B------:R-:W-:Y:S05]  /*0760*/  EXIT ;  /* 0x000000000000794d */ /* 0x000fea0003800000 */
.L_x_19:
[----:B-1----:R-:W-:Y:S05]  /*0770*/  BSYNC.RECONVERGENT B0 ;  /* 0x0000000000007941 */ /* 0x002fea0003800200 */
.L_x_18:
[----:B------:R-:W0:Y:S02]  /*0780*/  LDC.64 R4, c[0x0][0x3b0] ;  /* 0x0000ec00ff047b82 */ /* 0x000e240000000a00 */
[----:B0-----:R-:W-:-:S05]  /*0790*/  IMAD.WIDE R2, R2, 0x4, R4 ;  /* 0x0000000402027825 */ /* 0x001fca00078e0204 */
[----:B------:R-:W-:Y:S01]  /*07a0*/  STG.E desc[UR4][R2.64], R7 ;  /* 0x0000000702007986 */ /* 0x000fe2000c101904 */
[----:B------:R-:W-:Y:S05]  /*07b0*/  EXIT ;  /* 0x000000000000794d */ /* 0x000fea0003800000 */
.L_x_21:
        /* <DEDUP_REMOVED lines=12> */
.L_x_27:


//--------------------- .nv.shared.reserved.0     --------------------------
	.section	.nv.shared.reserved.0,"aw",@nobits
	.weak		__nv_reservedSMEM_offset_0_alias
	.size		__nv_reservedSMEM_offset_0_alias, 0, 64
	.other		__nv_reservedSMEM_offset_0_alias,@"STO_CUDA_RESERVED_SHARED STV_DEFAULT"
__nv_reservedSMEM_offset_0_alias:
	.zero		0
	.zero		64


//--------------------- .nv.global                --------------------------
	.section	.nv.global,"aw",@nobits
.nv.global:
	.type		_ZN34_INTERNAL_97f9fbcf_4_k_cu_c14f05b66thrust24THRUST_300001_SM_1000_NS3seqE,@object
	.size		_ZN34_INTERNAL_97f9fbcf_4_k_cu_c14f05b66thrust24THRUST_300001_SM_1000_NS3seqE,(_ZN34_INTERNAL_97f9fbcf_4_k_cu_c14f05b64cuda3std3__48in_placeE - _ZN34_INTERNAL_97f9fbcf_4_k_cu_c14f05b66thrust24THRUST_300001_SM_1000_NS3seqE)
_ZN34_INTERNAL_97f9fbcf_4_k_cu_c14f05b66thrust24THRUST_300001_SM_1000_NS3seqE:
	.zero		1
	.type		_ZN34_INTERNAL_97f9fbcf_4_k_cu_c14f05b64cuda3std3__48in_placeE,@object
	.size		_ZN34_INTERNAL_97f9fbcf_4_k_cu_c14f05b64cuda3std3__48in_placeE,(_ZN34_INTERNAL_97f9fbcf_4_k_cu_c14f05b64cuda3std6ranges3__45__cpo4sizeE - _ZN34_INTERNAL_97f9fbcf_4_k_cu_c14f05b64cuda3std3__48in_placeE)
_ZN34_INTERNAL_97f9fbcf_4_k_cu_c14f05b64cuda3std3__48in_placeE:
	.zero		1
	.type		_ZN34_INTERNAL_97f9fbcf_4_k_cu_c14f05b64cuda3std6ranges3__45__cpo4sizeE,@object
	.size		_ZN34_INTERNAL_97f9fbcf_4_k_cu_c14f05b64cuda3std6ranges3__45__cpo4sizeE,(_ZN34_INTERNAL_97f9fbcf_4_k_cu_c14f05b66thrust24THRUST_300001_SM_1000_NS12placeholders2_3E - _ZN34_INTERNAL_97f9fbcf_4_k_cu_c14f05b64cuda3std6ranges3__45__cpo4sizeE)
_ZN34_INTERNAL_97f9fbcf_4_k_cu_c14f05b64cuda3std6ranges3__45__cpo4sizeE:
	.zero		1
	.type		_ZN34_INTERNAL_97f9fbcf_4_k_cu_c14f05b66thrust24THRUST_300001_SM_1000_NS12placeholders2_3E,@object
	.size		_ZN34_INTERNAL_97f9fbcf_4_k_cu_c14f05b66thrust24THRUST_300001_SM_1000_NS12placeholders2_3E,(_ZN34_INTERNAL_97f9fbcf_4_k_cu_c14f05b64cuda3std3__45__cpo6cbeginE - _ZN34_INTERNAL_97f9fbcf_4_k_cu_c14f05b66thrust24THRUST_300001_SM_1000_NS12placeholders2_3E)
_ZN34_INTERNAL_97f9fbcf_4_k_cu_c14f05b66thrust24THRUST_300001_SM_1000_NS12placeholders2_3E:
	.zero		1
	.type		_ZN34_INTERNAL_97f9fbcf_4_k_cu_c14f05b64cuda3std3__45__cpo6cbeginE,@object
	.size		_ZN34_INTERNAL_97f9fbcf_4_k_cu_c14f05b64cuda3std3__45__cpo6cbeginE,(_ZN34_INTERNAL_97f9fbcf_4_k_cu_c14f05b64cuda3std6ranges3__45__cpo6cbeginE - _ZN34_INTERNAL_97f9fbcf_4_k_cu_c14f05b64cuda3std3__45__cpo6cbeginE)
_ZN34_INTERNAL_97f9fbcf_4_k_cu_c14f05b64cuda3std3__45__cpo6cbeginE:
	.zero		1
	.type		_ZN34_INTERNAL_97f9fbcf_4_k_cu_c14f05b64cuda3std6ranges3__45__cpo6cbeginE,@object
	.size		_ZN34_INTERNAL_97f9fbcf_4_k_cu_c14f05b64cuda3std6ranges3__45__cpo6cbeginE,(_ZN34_INTERNAL_97f9fbcf_4_k_cu_c14f05b66thrust24THRUST_300001_SM_1000_NS12placeholders2_7E - _ZN34_INTERNAL_97f9fbcf_4_k_cu_c14f05b64cuda3std6ranges3__45__cpo6cbeginE)
_ZN34_INTERNAL_97f9fbcf_4_k_cu_c14f05b64cuda3std6ranges3__45__cpo6cbeginE:
	.zero		1
	.type		_ZN34_INTERNAL_97f9fbcf_4_k_cu_c14f05b66thrust24THRUST_300001_SM_1000_NS12placeholders2_7E,@object
	.size		_ZN34_INTERNAL_97f9fbcf_4_k_cu_c14f05b66thrust24THRUST_300001_SM_1000_NS12placeholders2_7E,(_ZN34_INTERNAL_97f9fbcf_4_k_cu_c14f05b64cuda3std3__45__cpo7crbeginE - _ZN34_INTERNAL_97f9fbcf_4_k_cu_c14f05b66thrust24THRUST_300001_SM_1000_NS12placeholders2_7E)
_ZN34_INTERNAL_97f9fbcf_4_k_cu_c14f05b66thrust24THRUST_300001_SM_1000_NS12placeholders2_7E:
	.zero		1
	.type		_ZN34_INTERNAL_97f9fbcf_4_k_cu_c14f05b64cuda3std3__45__cpo7crbeginE,@object
	.size		_ZN34_INTERNAL_97f9fbcf_4_k_cu_c14f05b64cuda3std3__45__cpo7crbeginE,(_ZN34_INTERNAL_97f9fbcf_4_k_cu_c14f05b64cuda3std6ranges3__45__cpo4nextE - _ZN34_INTERNAL_97f9fbcf_4_k_cu_c14f05b64cuda3std3__45__cpo7crbeginE)
_ZN34_INTERNAL_97f9fbcf_4_k_cu_c14f05b64cuda3std3__45__cpo7crbeginE:
	.zero		1
	.type		_ZN34_INTERNAL_97f9fbcf_4_k_cu_c14f05b64cuda3std6ranges3__45__cpo4nextE,@object
	.size		_ZN34_INTERNAL_97f9fbcf_4_k_cu_c14f05b64cuda3std6ranges3__45__cpo4nextE,(_ZN34_INTERNAL_97f9fbcf_4_k_cu_c14f05b64cuda3std6ranges3__45__cpo4swapE - _ZN34_INTERNAL_97f9fbcf_4_k_cu_c14f05b64cuda3std6ranges3__45__cpo4nextE)
_ZN34_INTERNAL_97f9fbcf_4_k_cu_c14f05b64cuda3std6ranges3__45__cpo4nextE:
	.zero		1
	.type		_ZN34_INTERNAL_97f9fbcf_4_k_cu_c14f05b64cuda3std6ranges3__45__cpo4swapE,@object
	.size		_ZN34_INTERNAL_97f9fbcf_4_k_cu_c14f05b64cuda3std6ranges3__45__cpo4swapE,(_ZN34_INTERNAL_97f9fbcf_4_k_cu_c14f05b66thrust24THRUST_300001_SM_1000_NS8cuda_cub10par_nosyncE - _ZN34_INTERNAL_97f9fbcf_4_k_cu_c14f05b64cuda3std6ranges3__45__cpo4swapE)
_ZN34_INTERNAL_97f9fbcf_4_k_cu_c14f05b64cuda3std6ranges3__45__cpo4swapE:
	.zero		1
	.type		_ZN34_INTERNAL_97f9fbcf_4_k_cu_c14f05b66thrust24THRUST_300001_SM_1000_NS8cuda_cub10par_nosyncE,@object
	.size		_ZN34_INTERNAL_97f9fbcf_4_k_cu_c14f05b66thrust24THRUST_300001_SM_1000_NS8cuda_cub10par_nosyncE,(_ZN34_INTERNAL_97f9fbcf_4_k_cu_c14f05b66thrust24THRUST_300001_SM_1000_NS12placeholders2_9E - _ZN34_INTERNAL_97f9fbcf_4_k_cu_c14f05b66thrust24THRUST_300001_SM_1000_NS8cuda_cub10par_nosyncE)
_ZN34_INTERNAL_97f9fbcf_4_k_cu_c14f05b66thrust24THRUST_300001_SM_1000_NS8cuda_cub10par_nosyncE:
	.zero		1
	.type		_ZN34_INTERNAL_97f9fbcf_4_k_cu_c14f05b66thrust24THRUST_300001_SM_1000_NS12placeholders2_9E,@object
	.size		_ZN34_INTERNAL_97f9fbcf_4_k_cu_c14f05b66thrust24THRUST_300001_SM_1000_NS12placeholders2_9E,(_ZN34_INTERNAL_97f9fbcf_4_k_cu_c14f05b64cuda3std3__436_GLOBAL__N__97f9fbcf_4_k_cu_c14f05b66ignoreE - _ZN34_INTERNAL_97f9fbcf_4_k_cu_c14f05b66thrust24THRUST_300001_SM_1000_NS12placeholders2_9E)
_ZN34_INTERNAL_97f9fbcf_4_k_cu_c14f05b66thrust24THRUST_300001_SM_1000_NS12placeholders2_9E:
	.zero		1
	.type		_ZN34_INTERNAL_97f9fbcf_4_k_cu_c14f05b64cuda3std3__436_GLOBAL__N__97f9fbcf_4_k_cu_c14f05b66ignoreE,@object
	.size		_ZN34_INTERNAL_97f9fbcf_4_k_cu_c14f05b64cuda3std3__436_GLOBAL__N__97f9fbcf_4_k_cu_c14f05b66ignoreE,(_ZN34_INTERNAL_97f9fbcf_4_k_cu_c14f05b64cuda3std6ranges3__45__cpo4dataE - _ZN34_INTERNAL_97f9fbcf_4_k_cu_c14f05b64cuda3std3__436_GLOBAL__N__97f9fbcf_4_k_cu_c14f05b66ignoreE)
_ZN34_INTERNAL_97f9fbcf_4_k_cu_c14f05b64cuda3std3__436_GLOBAL__N__97f9fbcf_4_k_cu_c14f05b66ignoreE:
	.zero		1
	.type		_ZN34_INTERNAL_97f9fbcf_4_k_cu_c14f05b64cuda3std6ranges3__45__cpo4dataE,@object
	.size		_ZN34_INTERNAL_97f9fbcf_4_k_cu_c14f05b64cuda3std6ranges3__45__cpo4dataE,(_ZN34_INTERNAL_97f9fbcf_4_k_cu_c14f05b66thrust24THRUST_300001_SM_1000_NS12placeholders2_1E - _ZN34_INTERNAL_97f9fbcf_4_k_cu_c14f05b64cuda3std6ranges3__45__cpo4dataE)
_ZN34_INTERNAL_97f9fbcf_4_k_cu_c14f05b64cuda3std6ranges3__45__cpo4dataE:
	.zero		1
	.type		_ZN34_INTERNAL_97f9fbcf_4_k_cu_c14f05b66thrust24THRUST_300001_SM_1000_NS12placeholders2_1E,@object
	.size		_ZN34_INTERNAL_97f9fbcf_4_k_cu_c14f05b66thrust24THRUST_300001_SM_1000_NS12placeholders2_1E,(_ZN34_INTERNAL_97f9fbcf_4_k_cu_c14f05b64cuda3std3__45__cpo5beginE - _ZN34_INTERNAL_97f9fbcf_4_k_cu_c14f05b66thrust24THRUST_300001_SM_1000_NS12placeholders2_1E)
_ZN34_INTERNAL_97f9fbcf_4_k_cu_c14f05b66thrust24THRUST_300001_SM_1000_NS12placeholders2_1E:
	.zero		1
	.type		_ZN34_INTERNAL_97f9fbcf_4_k_cu_c14f05b64cuda3std3__45__cpo5beginE,@object
	.size		_ZN34_INTERNAL_97f9fbcf_4_k_cu_c14f05b64cuda3std3__45__cpo5beginE,(_ZN34_INTERNAL_97f9fbcf_4_k_cu_c14f05b64cuda3std6ranges3__45__cpo5beginE - _ZN34_INTERNAL_97f9fbcf_4_k_cu_c14f05b64cuda3std3__45__cpo5beginE)
_ZN34_INTERNAL_97f9fbcf_4_k_cu_c14f05b64cuda3std3__45__cpo5beginE:
	.zero		1
	.type		_ZN34_INTERNAL_97f9fbcf_4_k_cu_c14f05b64cuda3std6ranges3__45__cpo5beginE,@object
	.size		_ZN34_INTERNAL_97f9fbcf_4_k_cu_c14f05b64cuda3std6ranges3__45__cpo5beginE,(_ZN34_INTERNAL_97f9fbcf_4_k_cu_c14f05b66thrust24THRUST_300001_SM_1000_NS12placeholders2_5E - _ZN34_INTERNAL_97f9fbcf_4_k_cu_c14f05b64cuda3std6ranges3__45__cpo5beginE)
_ZN34_INTERNAL_97f9fbcf_4_k_cu_c14f05b64cuda3std6ranges3__45__cpo5beginE:
	.zero		1
	.type		_ZN34_INTERNAL_97f9fbcf_4_k_cu_c14f05b66thrust24THRUST_300001_SM_1000_NS12placeholders2_5E,@object
	.size		_ZN34_INTERNAL_97f9fbcf_4_k_cu_c14f05b66thrust24THRUST_300001_SM_1000_NS12placeholders2_5E,(_ZN34_INTERNAL_97f9fbcf_4_k_cu_c14f05b64cuda3std3__45__cpo6rbeginE - _ZN34_INTERNAL_97f9fbcf_4_k_cu_c14f05b66thrust24THRUST_300001_SM_1000_NS12placeholders2_5E)
_ZN34_INTERNAL_97f9fbcf_4_k_cu_c14f05b66thrust24THRUST_300001_SM_1000_NS12placeholders2_5E:
	.zero		1
	.type		_ZN34_INTERNAL_97f9fbcf_4_k_cu_c14f05b64cuda3std3__45__cpo6rbeginE,@object
	.size		_ZN34_INTERNAL_97f9fbcf_4_k_cu_c14f05b64cuda3std3__45__cpo6rbeginE,(_ZN34_INTERNAL_97f9fbcf_4_k_cu_c14f05b64cuda3std6ranges3__45__cpo7advanceE - _ZN34_INTERNAL_97f9fbcf_4_k_cu_c14f05b64cuda3std3__45__cpo6rbeginE)
_ZN34_INTERNAL_97f9fbcf_4_k_cu_c14f05b64cuda3std3__45__cpo6rbeginE:
	.zero		1
	.type		_ZN34_INTERNAL_97f9fbcf_4_k_cu_c14f05b64cuda3std6ranges3__45__cpo7advanceE,@object
	.size		_ZN34_INTERNAL_97f9fbcf_4_k_cu_c14f05b64cuda3std6ranges3__45__cpo7advanceE,(_ZN34_INTERNAL_97f9fbcf_4_k_cu_c14f05b64cuda3std3__47nulloptE - _ZN34_INTERNAL_97f9fbcf_4_k_cu_c14f05b64cuda3std6ranges3__45__cpo7advanceE)
_ZN34_INTERNAL_97f9fbcf_4_k_cu_c14f05b64cuda3std6ranges3__45__cpo7advanceE:
	.zero		1
	.type		_ZN34_INTERNAL_97f9fbcf_4_k_cu_c14f05b64cuda3std3__47nulloptE,@object
	.size		_ZN34_INTERNAL_97f9fbcf_4_k_cu_c14f05b64cuda3std3__47nulloptE,(_ZN34_INTERNAL_97f9fbcf_4_k_cu_c14f05b64cuda3std6ranges3__45__cpo8distanceE - _ZN34_INTERNAL_97f9fbcf_4_k_cu_c14f05b64cuda3std3__47nulloptE)
_ZN34_INTERNAL_97f9fbcf_4_k_cu_c14f05b64cuda3std3__47nulloptE:
	.zero		1
	.type		_ZN34_INTERNAL_97f9fbcf_4_k_cu_c14f05b64cuda3std6ranges3__45__cpo8distanceE,@object
	.size		_ZN34_INTERNAL_97f9fbcf_4_k_cu_c14f05b64cuda3std6ranges3__45__cpo8distanceE,(_ZN34_INTERNAL_97f9fbcf_4_k_cu_c14f05b66thrust24THRUST_300001_SM_1000_NS12placeholders3_10E - _ZN34_INTERNAL_97f9fbcf_4_k_cu_c14f05b64cuda3std6ranges3__45__cpo8distanceE)
_ZN34_INTERNAL_97f9fbcf_4_k_cu_c14f05b64cuda3std6ranges3__45__cpo8distanceE:
	.zero		1
	.type		_ZN34_INTERNAL_97f9fbcf_4_k_cu_c14f05b66thrust24THRUST_300001_SM_1000_NS12placeholders3_10E,@object
	.size		_ZN34_INTERNAL_97f9fbcf_4_k_cu_c14f05b66thrust24THRUST_300001_SM_1000_NS12placeholders3_10E,(_ZN34_INTERNAL_97f9fbcf_4_k_cu_c14f05b64cuda3std3__419piecewise_constructE - _ZN34_INTERNAL_97f9fbcf_4_k_cu_c14f05b66thrust24THRUST_300001_SM_1000_NS12placeholders3_10E)
_ZN34_INTERNAL_97f9fbcf_4_k_cu_c14f05b66thrust24THRUST_300001_SM_1000_NS12placeholders3_10E:
	.zero		1
	.type		_ZN34_INTERNAL_97f9fbcf_4_k_cu_c14f05b64cuda3std3__419piecewise_constructE,@object
	.size		_ZN34_INTERNAL_97f9fbcf_4_k_cu_c14f05b64cuda3std3__419piecewise_constructE,(_ZN34_INTERNAL_97f9fbcf_4_k_cu_c14f05b64cuda3std6ranges3__45__cpo5cdataE - _ZN34_INTERNAL_97f9fbcf_4_k_cu_c14f05b64cuda3std3__419piecewise_constructE)
_ZN34_INTERNAL_97f9fbcf_4_k_cu_c14f05b64cuda3std3__419piecewise_constructE:
	.zero		1
	.type		_ZN34_INTERNAL_97f9fbcf_4_k_cu_c14f05b64cuda3std6ranges3__45__cpo5cdataE,@object
	.size		_ZN34_INTERNAL_97f9fbcf_4_k_cu_c14f05b64cuda3std6ranges3__45__cpo5cdataE,(_ZN34_INTERNAL_97f9fbcf_4_k_cu_c14f05b66thrust24THRUST_300001_SM_1000_NS12placeholders2_2E - _ZN34_INTERNAL_97f9fbcf_4_k_cu_c14f05b64cuda3std6ranges3__45__cpo5cdataE)
_ZN34_INTERNAL_97f9fbcf_4_k_cu_c14f05b64cuda3std6ranges3__45__cpo5cdataE:
	.zero		1
	.type		_ZN34_INTERNAL_97f9fbcf_4_k_cu_c14f05b66thrust24THRUST_300001_SM_1000_NS12placeholders2_2E,@object
	.size		_ZN34_INTERNAL_97f9fbcf_4_k_cu_c14f05b66thrust24THRUST_300001_SM_1000_NS12placeholders2_2E,(_ZN34_INTERNAL_97f9fbcf_4_k_cu_c14f05b64cuda3std3__45__cpo3endE - _ZN34_INTERNAL_97f9fbcf_4_k_cu_c14f05b66thrust24THRUST_300001_SM_1000_NS12placeholders2_2E)
_ZN34_INTERNAL_97f9fbcf_4_k_cu_c14f05b66thrust24THRUST_300001_SM_1000_NS12placeholders2_2E:
	.zero		1
	.type		_ZN34_INTERNAL_97f9fbcf_4_k_cu_c14f05b64cuda3std3__45__cpo3endE,@object
	.size		_ZN34_INTERNAL_97f9fbcf_4_k_cu_c14f05b64cuda3std3__45__cpo3endE,(_ZN34_INTERNAL_97f9fbcf_4_k_cu_c14f05b64cuda3std6ranges3__45__cpo3endE - _ZN34_INTERNAL_97f9fbcf_4_k_cu_c14f05b64cuda3std3__45__cpo3endE)
_ZN34_INTERNAL_97f9fbcf_4_k_cu_c14f05b64cuda3std3__45__cpo3endE:
	.zero		1
	.type		_ZN34_INTERNAL_97f9fbcf_4_k_cu_c14f05b64cuda3std6ranges3__45__cpo3endE,@object
	.size		_ZN34_INTERNAL_97f9fbcf_4_k_cu_c14f05b64cuda3std6ranges3__45__cpo3endE,(_ZN34_INTERNAL_97f9fbcf_4_k_cu_c14f05b66thrust24THRUST_300001_SM_1000_NS12placeholders2_6E - _ZN34_INTERNAL_97f9fbcf_4_k_cu_c14f05b64cuda3std6ranges3__45__cpo3endE)
_ZN34_INTERNAL_97f9fbcf_4_k_cu_c14f05b64cuda3std6ranges3__45__cpo3endE:
	.zero		1
	.type		_ZN34_INTERNAL_97f9fbcf_4_k_cu_c14f05b66thrust24THRUST_300001_SM_1000_NS12placeholders2_6E,@object
	.size		_ZN34_INTERNAL_97f9fbcf_4_k_cu_c14f05b66thrust24THRUST_300001_SM_1000_NS12placeholders2_6E,(_ZN34_INTERNAL_97f9fbcf_4_k_cu_c14f05b64cuda3std3__45__cpo4rendE - _ZN34_INTERNAL_97f9fbcf_4_k_cu_c14f05b66thrust24THRUST_300001_SM_1000_NS12placeholders2_6E)
_ZN34_INTERNAL_97f9fbcf_4_k_cu_c14f05b66thrust24THRUST_300001_SM_1000_NS12placeholders2_6E:
	.zero		1
	.type		_ZN34_INTERNAL_97f9fbcf_4_k_cu_c14f05b64cuda3std3__45__cpo4rendE,@object
	.size		_ZN34_INTERNAL_97f9fbcf_4_k_cu_c14f05b64cuda3std3__45__cpo4rendE,(_ZN34_INTERNAL_97f9fbcf_4_k_cu_c14f05b64cuda3std6ranges3__45__cpo9iter_swapE - _ZN34_INTERNAL_97f9fbcf_4_k_cu_c14f05b64cuda3std3__45__cpo4rendE)
_ZN34_INTERNAL_97f9fbcf_4_k_cu_c14f05b64cuda3std3__45__cpo4rendE:
	.zero		1
	.type		_ZN34_INTERNAL_97f9fbcf_4_k_cu_c14f05b64cuda3std6ranges3__45__cpo9iter_swapE,@object
	.size		_ZN34_INTERNAL_97f9fbcf_4_k_cu_c14f05b64cuda3std6ranges3__45__cpo9iter_swapE,(_ZN34_INTERNAL_97f9fbcf_4_k_cu_c14f05b64cuda3std3__48unexpectE - _ZN34_INTERNAL_97f9fbcf_4_k_cu_c14f05b64cuda3std6ranges3__45__cpo9iter_swapE)
_ZN34_INTERNAL_97f9fbcf_4_k_cu_c14f05b64cuda3std6ranges3__45__cpo9iter_swapE:
	.zero		1
	.type		_ZN34_INTERNAL_97f9fbcf_4_k_cu_c14f05b64cuda3std3__48unexpectE,@object
	.size		_ZN34_INTERNAL_97f9fbcf_4_k_cu_c14f05b64cuda3std3__48unexpectE,(_ZN34_INTERNAL_97f9fbcf_4_k_cu_c14f05b66thrust24THRUST_300001_SM_1000_NS8cuda_cub3parE - _ZN34_INTERNAL_97f9fbcf_4_k_cu_c14f05b64cuda3std3__48unexpectE)
_ZN34_INTERNAL_97f9fbcf_4_k_cu_c14f05b64cuda3std3__48unexpectE:
	.zero		1
	.type		_ZN34_INTERNAL_97f9fbcf_4_k_cu_c14f05b66thrust24THRUST_300001_SM_1000_NS8cuda_cub3parE,@object
	.size		_ZN34_INTERNAL_97f9fbcf_4_k_cu_c14f05b66thrust24THRUST_300001_SM_1000_NS8cuda_cub3parE,(_ZN34_INTERNAL_97f9fbcf_4_k_cu_c14f05b66thrust24THRUST_300001_SM_1000_NS12placeholders2_4E - _ZN34_INTERNAL_97f9fbcf_4_k_cu_c14f05b66thrust24THRUST_300001_SM_1000_NS8cuda_cub3parE)
_ZN34_INTERNAL_97f9fbcf_4_k_cu_c14f05b66thrust24THRUST_300001_SM_1000_NS8cuda_cub3parE:
	.zero		1
	.type		_ZN34_INTERNAL_97f9fbcf_4_k_cu_c14f05b66thrust24THRUST_300001_SM_1000_NS12placeholders2_4E,@object
	.size		_ZN34_INTERNAL_97f9fbcf_4_k_cu_c14f05b66thrust24THRUST_300001_SM_1000_NS12placeholders2_4E,(_ZN34_INTERNAL_97f9fbcf_4_k_cu_c14f05b64cuda3std3__45__cpo4cendE - _ZN34_INTERNAL_97f9fbcf_4_k_cu_c14f05b66thrust24THRUST_300001_SM_1000_NS12placeholders2_4E)
_ZN34_INTERNAL_97f9fbcf_4_k_cu_c14f05b66thrust24THRUST_300001_SM_1000_NS12placeholders2_4E:
	.zero		1
	.type		_ZN34_INTERNAL_97f9fbcf_4_k_cu_c14f05b64cuda3std3__45__cpo4cendE,@object
	.size		_ZN34_INTERNAL_97f9fbcf_4_k_cu_c14f05b64cuda3std3__45__cpo4cendE,(_ZN34_INTERNAL_97f9fbcf_4_k_cu_c14f05b64cuda3std6ranges3__45__cpo4cendE - _ZN34_INTERNAL_97f9fbcf_4_k_cu_c14f05b64cuda3std3__45__cpo4cendE)
_ZN34_INTERNAL_97f9fbcf_4_k_cu_c14f05b64cuda3std3__45__cpo4cendE:
	.zero		1
	.type		_ZN34_INTERNAL_97f9fbcf_4_k_cu_c14f05b64cuda3std6ranges3__45__cpo4cendE,@object
	.size		_ZN34_INTERNAL_97f9fbcf_4_k_cu_c14f05b64cuda3std6ranges3__45__cpo4cendE,(_ZN34_INTERNAL_97f9fbcf_4_k_cu_c14f05b64cuda3std3__420unreachable_sentinelE - _ZN34_INTERNAL_97f9fbcf_4_k_cu_c14f05b64cuda3std6ranges3__45__cpo4cendE)
_ZN34_INTERNAL_97f9fbcf_4_k_cu_c14f05b64cuda3std6ranges3__45__cpo4cendE:
	.zero		1
	.type		_ZN34_INTERNAL_97f9fbcf_4_k_cu_c14f05b64cuda3std3__420unreachable_sentinelE,@object
	.size		_ZN34_INTERNAL_97f9fbcf_4_k_cu_c14f05b64cuda3std3__420unreachable_sentinelE,(_ZN34_INTERNAL_97f9fbcf_4_k_cu_c14f05b64cuda3std6ranges3__45__cpo5ssizeE - _ZN34_INTERNAL_97f9fbcf_4_k_cu_c14f05b64cuda3std3__420unreachable_sentinelE)
_ZN34_INTERNAL_97f9fbcf_4_k_cu_c14f05b64cuda3std3__420unreachable_sentinelE:
	.zero		1
	.type		_ZN34_INTERNAL_97f9fbcf_4_k_cu_c14f05b64cuda3std6ranges3__45__cpo5ssizeE,@object
	.size		_ZN34_INTERNAL_97f9fbcf_4_k_cu_c14f05b64cuda3std6ranges3__45__cpo5ssizeE,(_ZN34_INTERNAL_97f9fbcf_4_k_cu_c14f05b66thrust24THRUST_300001_SM_1000_NS12placeholders2_8E - _ZN34_INTERNAL_97f9fbcf_4_k_cu_c14f05b64cuda3std6ranges3__45__cpo5ssizeE)
_ZN34_INTERNAL_97f9fbcf_4_k_cu_c14f05b64cuda3std6ranges3__45__cpo5ssizeE:
	.zero		1
	.type		_ZN34_INTERNAL_97f9fbcf_4_k_cu_c14f05b66thrust24THRUST_300001_SM_1000_NS12placeholders2_8E,@object
	.size		_ZN34_INTERNAL_97f9fbcf_4_k_cu_c14f05b66thrust24THRUST_300001_SM_1000_NS12placeholders2_8E,(_ZN34_INTERNAL_97f9fbcf_4_k_cu_c14f05b64cuda3std3__45__cpo5crendE - _ZN34_INTERNAL_97f9fbcf_4_k_cu_c14f05b66thrust24THRUST_300001_SM_1000_NS12placeholders2_8E)
_ZN34_INTERNAL_97f9fbcf_4_k_cu_c14f05b66thrust24THRUST_300001_SM_1000_NS12placeholders2_8E:
	.zero		1
	.type		_ZN34_INTERNAL_97f9fbcf_4_k_cu_c14f05b64cuda3std3__45__cpo5crendE,@object
	.size		_ZN34_INTERNAL_97f9fbcf_4_k_cu_c14f05b64cuda3std3__45__cpo5crendE,(_ZN34_INTERNAL_97f9fbcf_4_k_cu_c14f05b64cuda3std6ranges3__45__cpo4prevE - _ZN34_INTERNAL_97f9fbcf_4_k_cu_c14f05b64cuda3std3__45__cpo5crendE)
_ZN34_INTERNAL_97f9fbcf_4_k_cu_c14f05b64cuda3std3__45__cpo5crendE:
	.zero		1
	.type		_ZN34_INTERNAL_97f9fbcf_4_k_cu_c14f05b64cuda3std6ranges3__45__cpo4prevE,@object
	.size		_ZN34_INTERNAL_97f9fbcf_4_k_cu_c14f05b64cuda3std6ranges3__45__cpo4prevE,(_ZN34_INTERNAL_97f9fbcf_4_k_cu_c14f05b64cuda3std6ranges3__45__cpo9iter_moveE - _ZN34_INTERNAL_97f9fbcf_4_k_cu_c14f05b64cuda3std6ranges3__45__cpo4prevE)
_ZN34_INTERNAL_97f9fbcf_4_k_cu_c14f05b64cuda3std6ranges3__45__cpo4prevE:
	.zero		1
	.type		_ZN34_INTERNAL_97f9fbcf_4_k_cu_c14f05b64cuda3std6ranges3__45__cpo9iter_moveE,@object
	.size		_ZN34_INTERNAL_97f9fbcf_4_k_cu_c14f05b64cuda3std6ranges3__45__cpo9iter_moveE,(_ZN34_INTERNAL_97f9fbcf_4_k_cu_c14f05b66thrust24THRUST_300001_SM_1000_NS6system6detail10sequential3seqE - _ZN34_INTERNAL_97f9fbcf_4_k_cu_c14f05b64cuda3std6ranges3__45__cpo9iter_moveE)
_ZN34_INTERNAL_97f9fbcf_4_k_cu_c14f05b64cuda3std6ranges3__45__cpo9iter_moveE:
	.zero		1
	.type		_ZN34_INTERNAL_97f9fbcf_4_k_cu_c14f05b66thrust24THRUST_300001_SM_1000_NS6system6detail10sequential3seqE,@object
	.size		_ZN34_INTERNAL_97f9fbcf_4_k_cu_c14f05b66thrust24THRUST_300001_SM_1000_NS6system6detail10sequential3seqE,(.L_31 - _ZN34_INTERNAL_97f9fbcf_4_k_cu_c14f05b66thrust24THRUST_300001_SM_1000_NS6system6detail10sequential3seqE)
_ZN34_INTERNAL_97f9fbcf_4_k_cu_c14f05b66thrust24THRUST_300001_SM_1000_NS6system6detail10sequential3seqE:
	.zero		1
.L_31:


//--------------------- .nv.constant0._ZN3cub18CUB_300001_SM_10006detail11EmptyKernelIvEEvv --------------------------
	.section	.nv.constant0._ZN3cub18CUB_300001_SM_10006detail11EmptyKernelIvEEvv,"a",@progbits
	.sectionflags	@""
	.align	4
.nv.constant0._ZN3cub18CUB_300001_SM_10006detail11EmptyKernelIvEEvv:
	.zero		896


//--------------------- .nv.constant0._Z21detectConflictsKernelPiS_S_S_S_i --------------------------
	.section	.nv.constant0._Z21detectConflictsKernelPiS_S_S_S_i,"a",@progbits
	.sectionflags	@""
	.align	4
.nv.constant0._Z21detectConflictsKernelPiS_S_S_S_i:
	.zero		940


//--------------------- .nv.constant0._Z13findConflictsPiS_ --------------------------
	.section	.nv.constant0._Z13findConflictsPiS_,"a",@progbits
	.sectionflags	@""
	.align	4
.nv.constant0._Z13findConflictsPiS_:
	.zero		912


//--------------------- .nv.constant0._Z9downsweepPiii --------------------------
	.section	.nv.constant0._Z9downsweepPiii,"a",@progbits
	.sectionflags	@""
	.align	4
.nv.constant0._Z9downsweepPiii:
	.zero		912


//--------------------- .nv.constant0._Z7upsweepPiiii --------------------------
	.section	.nv.constant0._Z7upsweepPiiii,"a",@progbits
	.sectionflags	@""
	.align	4
.nv.constant0._Z7upsweepPiiii:
	.zero		916


//--------------------- .nv.constant0._Z20assign_colors_kerneliPiiS_S_S_S_Pb --------------------------
	.section	.nv.constant0._Z20assign_colors_kerneliPiiS_S_S_S_Pb,"a",@progbits
	.sectionflags	@""
	.align	4
.nv.constant0._Z20assign_colors_kerneliPiiS_S_S_S_Pb:
	.zero		960


//--------------------- SYMBOLS --------------------------

	.type		.nv.reservedSmem.offset0,@object
	.size		.nv.reservedSmem.offset0,0x4
